//
// Generated by NVIDIA NVVM Compiler
//
// Compiler Build ID: CL-36424714
// Cuda compilation tools, release 13.0, V13.0.88
// Based on NVVM 20.0.0
//

.version 9.0
.target sm_100
.address_size 64

	// .globl	talu_vector_add_f32_v1
// _ZZ19talu_rmsnorm_f32_v1E7inv_rms has been demoted
// _ZZ18talu_argmax_f32_v1E10shared_val has been demoted
// _ZZ18talu_argmax_f32_v1E10shared_idx has been demoted
.global .align 4 .b8 __cudart_i2opi_f[24] = {65, 144, 67, 60, 153, 149, 98, 219, 192, 221, 52, 245, 209, 87, 39, 252, 41, 21, 68, 78, 110, 131, 249, 162};

.visible .entry talu_vector_add_f32_v1(
	.param .u64 .ptr .align 1 talu_vector_add_f32_v1_param_0,
	.param .u64 .ptr .align 1 talu_vector_add_f32_v1_param_1,
	.param .u64 .ptr .align 1 talu_vector_add_f32_v1_param_2,
	.param .u32 talu_vector_add_f32_v1_param_3
)
{
	.reg .pred 	%p<2>;
	.reg .b32 	%r<6>;
	.reg .b32 	%f<4>;
	.reg .b64 	%rd<11>;

	ld.param.u64 	%rd1, [talu_vector_add_f32_v1_param_0];
	ld.param.u64 	%rd2, [talu_vector_add_f32_v1_param_1];
	ld.param.u64 	%rd3, [talu_vector_add_f32_v1_param_2];
	ld.param.u32 	%r2, [talu_vector_add_f32_v1_param_3];
	mov.u32 	%r3, %ctaid.x;
	mov.u32 	%r4, %ntid.x;
	mov.u32 	%r5, %tid.x;
	mad.lo.s32 	%r1, %r3, %r4, %r5;
	setp.ge.u32 	%p1, %r1, %r2;
	@%p1 bra 	$L__BB0_2;
	cvta.to.global.u64 	%rd4, %rd2;
	cvta.to.global.u64 	%rd5, %rd3;
	cvta.to.global.u64 	%rd6, %rd1;
	mul.wide.u32 	%rd7, %r1, 4;
	add.s64 	%rd8, %rd4, %rd7;
	ld.global.f32 	%f1, [%rd8];
	add.s64 	%rd9, %rd5, %rd7;
	ld.global.f32 	%f2, [%rd9];
	add.f32 	%f3, %f1, %f2;
	add.s64 	%rd10, %rd6, %rd7;
	st.global.f32 	[%rd10], %f3;
$L__BB0_2:
	ret;

}
	// .globl	talu_mul_f32_v1
.visible .entry talu_mul_f32_v1(
	.param .u64 .ptr .align 1 talu_mul_f32_v1_param_0,
	.param .u64 .ptr .align 1 talu_mul_f32_v1_param_1,
	.param .u64 .ptr .align 1 talu_mul_f32_v1_param_2,
	.param .u32 talu_mul_f32_v1_param_3
)
{
	.reg .pred 	%p<2>;
	.reg .b32 	%r<6>;
	.reg .b32 	%f<4>;
	.reg .b64 	%rd<11>;

	ld.param.u64 	%rd1, [talu_mul_f32_v1_param_0];
	ld.param.u64 	%rd2, [talu_mul_f32_v1_param_1];
	ld.param.u64 	%rd3, [talu_mul_f32_v1_param_2];
	ld.param.u32 	%r2, [talu_mul_f32_v1_param_3];
	mov.u32 	%r3, %ctaid.x;
	mov.u32 	%r4, %ntid.x;
	mov.u32 	%r5, %tid.x;
	mad.lo.s32 	%r1, %r3, %r4, %r5;
	setp.ge.u32 	%p1, %r1, %r2;
	@%p1 bra 	$L__BB1_2;
	cvta.to.global.u64 	%rd4, %rd2;
	cvta.to.global.u64 	%rd5, %rd3;
	cvta.to.global.u64 	%rd6, %rd1;
	mul.wide.u32 	%rd7, %r1, 4;
	add.s64 	%rd8, %rd4, %rd7;
	ld.global.f32 	%f1, [%rd8];
	add.s64 	%rd9, %rd5, %rd7;
	ld.global.f32 	%f2, [%rd9];
	mul.f32 	%f3, %f1, %f2;
	add.s64 	%rd10, %rd6, %rd7;
	st.global.f32 	[%rd10], %f3;
$L__BB1_2:
	ret;

}
	// .globl	talu_copy_f32_v1
.visible .entry talu_copy_f32_v1(
	.param .u64 .ptr .align 1 talu_copy_f32_v1_param_0,
	.param .u64 .ptr .align 1 talu_copy_f32_v1_param_1,
	.param .u32 talu_copy_f32_v1_param_2
)
{
	.reg .pred 	%p<2>;
	.reg .b32 	%r<6>;
	.reg .b32 	%f<2>;
	.reg .b64 	%rd<8>;

	ld.param.u64 	%rd1, [talu_copy_f32_v1_param_0];
	ld.param.u64 	%rd2, [talu_copy_f32_v1_param_1];
	ld.param.u32 	%r2, [talu_copy_f32_v1_param_2];
	mov.u32 	%r3, %ctaid.x;
	mov.u32 	%r4, %ntid.x;
	mov.u32 	%r5, %tid.x;
	mad.lo.s32 	%r1, %r3, %r4, %r5;
	setp.ge.u32 	%p1, %r1, %r2;
	@%p1 bra 	$L__BB2_2;
	cvta.to.global.u64 	%rd3, %rd2;
	cvta.to.global.u64 	%rd4, %rd1;
	mul.wide.u32 	%rd5, %r1, 4;
	add.s64 	%rd6, %rd3, %rd5;
	ld.global.f32 	%f1, [%rd6];
	add.s64 	%rd7, %rd4, %rd5;
	st.global.f32 	[%rd7], %f1;
$L__BB2_2:
	ret;

}
	// .globl	talu_rmsnorm_f32_v1
.visible .entry talu_rmsnorm_f32_v1(
	.param .u64 .ptr .align 1 talu_rmsnorm_f32_v1_param_0,
	.param .u64 .ptr .align 1 talu_rmsnorm_f32_v1_param_1,
	.param .u64 .ptr .align 1 talu_rmsnorm_f32_v1_param_2,
	.param .u32 talu_rmsnorm_f32_v1_param_3,
	.param .u32 talu_rmsnorm_f32_v1_param_4,
	.param .f32 talu_rmsnorm_f32_v1_param_5,
	.param .f32 talu_rmsnorm_f32_v1_param_6
)
{
	.reg .pred 	%p<14>;
	.reg .b32 	%r<67>;
	.reg .b32 	%f<95>;
	.reg .b64 	%rd<70>;
	// demoted variable
	.shared .align 4 .f32 _ZZ19talu_rmsnorm_f32_v1E7inv_rms;
	ld.param.u64 	%rd4, [talu_rmsnorm_f32_v1_param_0];
	ld.param.u64 	%rd6, [talu_rmsnorm_f32_v1_param_1];
	ld.param.u64 	%rd5, [talu_rmsnorm_f32_v1_param_2];
	ld.param.u32 	%r29, [talu_rmsnorm_f32_v1_param_3];
	ld.param.u32 	%r28, [talu_rmsnorm_f32_v1_param_4];
	ld.param.f32 	%f15, [talu_rmsnorm_f32_v1_param_5];
	ld.param.f32 	%f16, [talu_rmsnorm_f32_v1_param_6];
	cvta.to.global.u64 	%rd1, %rd6;
	mov.u32 	%r1, %ctaid.x;
	setp.ge.u32 	%p1, %r1, %r29;
	@%p1 bra 	$L__BB3_19;
	mov.u32 	%r66, %tid.x;
	mul.lo.s32 	%r3, %r28, %r1;
	setp.ne.s32 	%p2, %r66, 0;
	@%p2 bra 	$L__BB3_16;
	setp.eq.s32 	%p3, %r28, 0;
	mov.f32 	%f94, 0f00000000;
	@%p3 bra 	$L__BB3_15;
	and.b32  	%r4, %r28, 15;
	setp.lt.u32 	%p4, %r28, 16;
	mov.f32 	%f94, 0f00000000;
	mov.b32 	%r62, 0;
	@%p4 bra 	$L__BB3_6;
	and.b32  	%r62, %r28, -16;
	neg.s32 	%r60, %r62;
	add.s32 	%r59, %r3, 7;
	mov.f32 	%f94, 0f00000000;
$L__BB3_5:
	.pragma "nounroll";
	add.s32 	%r31, %r59, -7;
	mul.wide.u32 	%rd7, %r31, 4;
	add.s64 	%rd8, %rd1, %rd7;
	ld.global.f32 	%f21, [%rd8];
	fma.rn.f32 	%f22, %f21, %f21, %f94;
	add.s32 	%r32, %r59, -6;
	mul.wide.u32 	%rd9, %r32, 4;
	add.s64 	%rd10, %rd1, %rd9;
	ld.global.f32 	%f23, [%rd10];
	fma.rn.f32 	%f24, %f23, %f23, %f22;
	add.s32 	%r33, %r59, -5;
	mul.wide.u32 	%rd11, %r33, 4;
	add.s64 	%rd12, %rd1, %rd11;
	ld.global.f32 	%f25, [%rd12];
	fma.rn.f32 	%f26, %f25, %f25, %f24;
	add.s32 	%r34, %r59, -4;
	mul.wide.u32 	%rd13, %r34, 4;
	add.s64 	%rd14, %rd1, %rd13;
	ld.global.f32 	%f27, [%rd14];
	fma.rn.f32 	%f28, %f27, %f27, %f26;
	add.s32 	%r35, %r59, -3;
	mul.wide.u32 	%rd15, %r35, 4;
	add.s64 	%rd16, %rd1, %rd15;
	ld.global.f32 	%f29, [%rd16];
	fma.rn.f32 	%f30, %f29, %f29, %f28;
	add.s32 	%r36, %r59, -2;
	mul.wide.u32 	%rd17, %r36, 4;
	add.s64 	%rd18, %rd1, %rd17;
	ld.global.f32 	%f31, [%rd18];
	fma.rn.f32 	%f32, %f31, %f31, %f30;
	add.s32 	%r37, %r59, -1;
	mul.wide.u32 	%rd19, %r37, 4;
	add.s64 	%rd20, %rd1, %rd19;
	ld.global.f32 	%f33, [%rd20];
	fma.rn.f32 	%f34, %f33, %f33, %f32;
	add.s32 	%r38, %r59, 8;
	mul.wide.u32 	%rd21, %r59, 4;
	add.s64 	%rd22, %rd1, %rd21;
	ld.global.f32 	%f35, [%rd22];
	fma.rn.f32 	%f36, %f35, %f35, %f34;
	add.s32 	%r39, %r59, 1;
	mul.wide.u32 	%rd23, %r39, 4;
	add.s64 	%rd24, %rd1, %rd23;
	ld.global.f32 	%f37, [%rd24];
	fma.rn.f32 	%f38, %f37, %f37, %f36;
	add.s32 	%r40, %r59, 2;
	mul.wide.u32 	%rd25, %r40, 4;
	add.s64 	%rd26, %rd1, %rd25;
	ld.global.f32 	%f39, [%rd26];
	fma.rn.f32 	%f40, %f39, %f39, %f38;
	add.s32 	%r41, %r59, 3;
	mul.wide.u32 	%rd27, %r41, 4;
	add.s64 	%rd28, %rd1, %rd27;
	ld.global.f32 	%f41, [%rd28];
	fma.rn.f32 	%f42, %f41, %f41, %f40;
	add.s32 	%r42, %r59, 4;
	mul.wide.u32 	%rd29, %r42, 4;
	add.s64 	%rd30, %rd1, %rd29;
	ld.global.f32 	%f43, [%rd30];
	fma.rn.f32 	%f44, %f43, %f43, %f42;
	add.s32 	%r43, %r59, 5;
	mul.wide.u32 	%rd31, %r43, 4;
	add.s64 	%rd32, %rd1, %rd31;
	ld.global.f32 	%f45, [%rd32];
	fma.rn.f32 	%f46, %f45, %f45, %f44;
	add.s32 	%r44, %r59, 6;
	mul.wide.u32 	%rd33, %r44, 4;
	add.s64 	%rd34, %rd1, %rd33;
	ld.global.f32 	%f47, [%rd34];
	fma.rn.f32 	%f48, %f47, %f47, %f46;
	add.s32 	%r45, %r59, 7;
	mul.wide.u32 	%rd35, %r45, 4;
	add.s64 	%rd36, %rd1, %rd35;
	ld.global.f32 	%f49, [%rd36];
	fma.rn.f32 	%f50, %f49, %f49, %f48;
	mul.wide.u32 	%rd37, %r38, 4;
	add.s64 	%rd38, %rd1, %rd37;
	ld.global.f32 	%f51, [%rd38];
	fma.rn.f32 	%f94, %f51, %f51, %f50;
	add.s32 	%r60, %r60, 16;
	add.s32 	%r59, %r59, 16;
	setp.ne.s32 	%p5, %r60, 0;
	@%p5 bra 	$L__BB3_5;
$L__BB3_6:
	setp.eq.s32 	%p6, %r4, 0;
	@%p6 bra 	$L__BB3_15;
	and.b32  	%r13, %r28, 7;
	setp.lt.u32 	%p7, %r4, 8;
	@%p7 bra 	$L__BB3_9;
	add.s32 	%r46, %r62, %r3;
	mul.wide.u32 	%rd39, %r46, 4;
	add.s64 	%rd40, %rd1, %rd39;
	ld.global.f32 	%f53, [%rd40];
	fma.rn.f32 	%f54, %f53, %f53, %f94;
	add.s32 	%r47, %r46, 1;
	mul.wide.u32 	%rd41, %r47, 4;
	add.s64 	%rd42, %rd1, %rd41;
	ld.global.f32 	%f55, [%rd42];
	fma.rn.f32 	%f56, %f55, %f55, %f54;
	add.s32 	%r48, %r46, 2;
	mul.wide.u32 	%rd43, %r48, 4;
	add.s64 	%rd44, %rd1, %rd43;
	ld.global.f32 	%f57, [%rd44];
	fma.rn.f32 	%f58, %f57, %f57, %f56;
	add.s32 	%r49, %r46, 3;
	mul.wide.u32 	%rd45, %r49, 4;
	add.s64 	%rd46, %rd1, %rd45;
	ld.global.f32 	%f59, [%rd46];
	fma.rn.f32 	%f60, %f59, %f59, %f58;
	add.s32 	%r50, %r46, 4;
	mul.wide.u32 	%rd47, %r50, 4;
	add.s64 	%rd48, %rd1, %rd47;
	ld.global.f32 	%f61, [%rd48];
	fma.rn.f32 	%f62, %f61, %f61, %f60;
	add.s32 	%r51, %r46, 5;
	mul.wide.u32 	%rd49, %r51, 4;
	add.s64 	%rd50, %rd1, %rd49;
	ld.global.f32 	%f63, [%rd50];
	fma.rn.f32 	%f64, %f63, %f63, %f62;
	add.s32 	%r52, %r46, 6;
	mul.wide.u32 	%rd51, %r52, 4;
	add.s64 	%rd52, %rd1, %rd51;
	ld.global.f32 	%f65, [%rd52];
	fma.rn.f32 	%f66, %f65, %f65, %f64;
	add.s32 	%r53, %r46, 7;
	mul.wide.u32 	%rd53, %r53, 4;
	add.s64 	%rd54, %rd1, %rd53;
	ld.global.f32 	%f67, [%rd54];
	fma.rn.f32 	%f94, %f67, %f67, %f66;
	add.s32 	%r62, %r62, 8;
$L__BB3_9:
	setp.eq.s32 	%p8, %r13, 0;
	@%p8 bra 	$L__BB3_15;
	and.b32  	%r16, %r28, 3;
	setp.lt.u32 	%p9, %r13, 4;
	@%p9 bra 	$L__BB3_12;
	add.s32 	%r54, %r62, %r3;
	mul.wide.u32 	%rd55, %r54, 4;
	add.s64 	%rd56, %rd1, %rd55;
	ld.global.f32 	%f69, [%rd56];
	fma.rn.f32 	%f70, %f69, %f69, %f94;
	add.s32 	%r55, %r54, 1;
	mul.wide.u32 	%rd57, %r55, 4;
	add.s64 	%rd58, %rd1, %rd57;
	ld.global.f32 	%f71, [%rd58];
	fma.rn.f32 	%f72, %f71, %f71, %f70;
	add.s32 	%r56, %r54, 2;
	mul.wide.u32 	%rd59, %r56, 4;
	add.s64 	%rd60, %rd1, %rd59;
	ld.global.f32 	%f73, [%rd60];
	fma.rn.f32 	%f74, %f73, %f73, %f72;
	add.s32 	%r57, %r54, 3;
	mul.wide.u32 	%rd61, %r57, 4;
	add.s64 	%rd62, %rd1, %rd61;
	ld.global.f32 	%f75, [%rd62];
	fma.rn.f32 	%f94, %f75, %f75, %f74;
	add.s32 	%r62, %r62, 4;
$L__BB3_12:
	setp.eq.s32 	%p10, %r16, 0;
	@%p10 bra 	$L__BB3_15;
	add.s32 	%r65, %r62, %r3;
	neg.s32 	%r64, %r16;
$L__BB3_14:
	.pragma "nounroll";
	mul.wide.u32 	%rd63, %r65, 4;
	add.s64 	%rd64, %rd1, %rd63;
	ld.global.f32 	%f76, [%rd64];
	fma.rn.f32 	%f94, %f76, %f76, %f94;
	add.s32 	%r65, %r65, 1;
	add.s32 	%r64, %r64, 1;
	setp.ne.s32 	%p11, %r64, 0;
	@%p11 bra 	$L__BB3_14;
$L__BB3_15:
	cvt.rn.f32.u32 	%f77, %r28;
	div.rn.f32 	%f78, %f94, %f77;
	add.f32 	%f79, %f15, %f78;
	rsqrt.approx.f32 	%f80, %f79;
	st.shared.f32 	[_ZZ19talu_rmsnorm_f32_v1E7inv_rms], %f80;
$L__BB3_16:
	bar.sync 	0;
	setp.ge.u32 	%p12, %r66, %r28;
	@%p12 bra 	$L__BB3_19;
	ld.shared.f32 	%f14, [_ZZ19talu_rmsnorm_f32_v1E7inv_rms];
	mov.u32 	%r25, %ntid.x;
	cvta.to.global.u64 	%rd2, %rd5;
	cvta.to.global.u64 	%rd3, %rd4;
$L__BB3_18:
	add.s32 	%r58, %r66, %r3;
	mul.wide.u32 	%rd65, %r58, 4;
	add.s64 	%rd66, %rd1, %rd65;
	ld.global.f32 	%f81, [%rd66];
	mul.f32 	%f82, %f81, %f14;
	mul.wide.u32 	%rd67, %r66, 4;
	add.s64 	%rd68, %rd2, %rd67;
	ld.global.f32 	%f83, [%rd68];
	add.f32 	%f84, %f16, %f83;
	mul.f32 	%f85, %f82, %f84;
	add.s64 	%rd69, %rd3, %rd65;
	st.global.f32 	[%rd69], %f85;
	add.s32 	%r66, %r66, %r25;
	setp.lt.u32 	%p13, %r66, %r28;
	@%p13 bra 	$L__BB3_18;
$L__BB3_19:
	ret;

}
	// .globl	talu_rope_f32_v1
.visible .entry talu_rope_f32_v1(
	.param .u64 .ptr .align 1 talu_rope_f32_v1_param_0,
	.param .u32 talu_rope_f32_v1_param_1,
	.param .u32 talu_rope_f32_v1_param_2,
	.param .u32 talu_rope_f32_v1_param_3,
	.param .u32 talu_rope_f32_v1_param_4,
	.param .f32 talu_rope_f32_v1_param_5
)
{
	.local .align 4 .b8 	__local_depot4[28];
	.reg .b64 	%SP;
	.reg .b64 	%SPL;
	.reg .pred 	%p<39>;
	.reg .b32 	%r<109>;
	.reg .b32 	%f<136>;
	.reg .b64 	%rd<45>;
	.reg .b64 	%fd<5>;

	mov.u64 	%SPL, __local_depot4;
	ld.param.u64 	%rd16, [talu_rope_f32_v1_param_0];
	ld.param.u32 	%r35, [talu_rope_f32_v1_param_1];
	ld.param.u32 	%r32, [talu_rope_f32_v1_param_2];
	ld.param.u32 	%r33, [talu_rope_f32_v1_param_3];
	ld.param.u32 	%r34, [talu_rope_f32_v1_param_4];
	ld.param.f32 	%f20, [talu_rope_f32_v1_param_5];
	add.u64 	%rd1, %SPL, 0;
	shr.u32 	%r1, %r33, 1;
	mov.u32 	%r36, %ctaid.x;
	mov.u32 	%r37, %ntid.x;
	mov.u32 	%r38, %tid.x;
	mad.lo.s32 	%r2, %r36, %r37, %r38;
	mul.lo.s32 	%r39, %r1, %r35;
	setp.ge.u32 	%p1, %r2, %r39;
	mov.f32 	%f133, 0f3F800000;
	@%p1 bra 	$L__BB4_26;
	div.u32 	%r40, %r2, %r1;
	mul.lo.s32 	%r41, %r40, %r1;
	sub.s32 	%r3, %r2, %r41;
	mul.lo.s32 	%r4, %r40, %r32;
	cvt.rn.f32.u32 	%f22, %r3;
	mul.f32 	%f23, %f22, 0fC0000000;
	cvt.rn.f32.u32 	%f24, %r33;
	div.rn.f32 	%f25, %f23, %f24;
	mul.f32 	%f26, %f25, 0f3F000000;
	cvt.rzi.f32.f32 	%f27, %f26;
	add.f32 	%f28, %f27, %f27;
	sub.f32 	%f29, %f25, %f28;
	abs.f32 	%f2, %f29;
	abs.f32 	%f3, %f20;
	setp.lt.f32 	%p2, %f3, 0f00800000;
	mul.f32 	%f30, %f3, 0f4B800000;
	selp.f32 	%f31, %f30, %f3, %p2;
	selp.f32 	%f32, 0fC1C00000, 0f00000000, %p2;
	mov.b32 	%r42, %f31;
	add.s32 	%r43, %r42, -1060439283;
	and.b32  	%r44, %r43, -8388608;
	sub.s32 	%r45, %r42, %r44;
	mov.b32 	%f33, %r45;
	cvt.rn.f32.s32 	%f34, %r44;
	fma.rn.f32 	%f35, %f34, 0f34000000, %f32;
	add.f32 	%f36, %f33, 0fBF800000;
	add.f32 	%f37, %f33, 0f3F800000;
	rcp.approx.ftz.f32 	%f38, %f37;
	add.f32 	%f39, %f36, %f36;
	mul.f32 	%f40, %f39, %f38;
	mul.f32 	%f41, %f40, %f40;
	sub.f32 	%f42, %f36, %f40;
	add.f32 	%f43, %f42, %f42;
	neg.f32 	%f44, %f40;
	fma.rn.f32 	%f45, %f44, %f36, %f43;
	mul.rn.f32 	%f46, %f38, %f45;
	fma.rn.f32 	%f47, %f41, 0f3A2C32E4, 0f3B52E7DB;
	fma.rn.f32 	%f48, %f47, %f41, 0f3C93BB73;
	fma.rn.f32 	%f49, %f48, %f41, 0f3DF6384F;
	mul.rn.f32 	%f50, %f49, %f41;
	fma.rn.f32 	%f51, %f40, 0f3FB8AA3B, %f35;
	sub.f32 	%f52, %f35, %f51;
	fma.rn.f32 	%f53, %f40, 0f3FB8AA3B, %f52;
	fma.rn.f32 	%f54, %f46, 0f3FB8AA3B, %f53;
	fma.rn.f32 	%f55, %f40, 0f32A55E34, %f54;
	mul.f32 	%f56, %f50, 0f40400000;
	fma.rn.f32 	%f57, %f56, %f46, %f55;
	fma.rn.f32 	%f58, %f50, %f40, %f57;
	add.rn.f32 	%f59, %f51, %f58;
	neg.f32 	%f60, %f51;
	add.rn.f32 	%f61, %f59, %f60;
	neg.f32 	%f62, %f61;
	add.rn.f32 	%f63, %f58, %f62;
	mul.rn.f32 	%f64, %f59, %f25;
	neg.f32 	%f65, %f64;
	fma.rn.f32 	%f66, %f59, %f25, %f65;
	fma.rn.f32 	%f67, %f63, %f25, %f66;
	cvt.rni.f32.f32 	%f68, %f64;
	sub.f32 	%f69, %f64, %f68;
	add.f32 	%f70, %f69, %f67;
	fma.rn.f32 	%f71, %f70, 0f391FCB8E, 0f3AAF85ED;
	fma.rn.f32 	%f72, %f71, %f70, 0f3C1D9856;
	fma.rn.f32 	%f73, %f72, %f70, 0f3D6357BB;
	fma.rn.f32 	%f74, %f73, %f70, 0f3E75FDEC;
	fma.rn.f32 	%f75, %f74, %f70, 0f3F317218;
	fma.rn.f32 	%f76, %f75, %f70, 0f3F800000;
	cvt.rzi.s32.f32 	%r46, %f68;
	setp.gt.f32 	%p3, %f68, 0f00000000;
	selp.b32 	%r47, 0, -2097152000, %p3;
	add.s32 	%r48, %r47, 2130706432;
	mov.b32 	%f77, %r48;
	mul.f32 	%f78, %f76, %f77;
	shl.b32 	%r49, %r46, 23;
	sub.s32 	%r50, %r49, %r47;
	mov.b32 	%f79, %r50;
	mul.f32 	%f80, %f78, %f79;
	abs.f32 	%f81, %f64;
	setp.gt.f32 	%p4, %f81, 0f43180000;
	setp.lt.f32 	%p5, %f64, 0f00000000;
	selp.f32 	%f82, 0f00000000, 0f7F800000, %p5;
	selp.f32 	%f4, %f82, %f80, %p4;
	setp.eq.f32 	%p6, %f20, 0f3F800000;
	setp.eq.f32 	%p7, %f25, 0f00000000;
	or.pred  	%p8, %p6, %p7;
	@%p8 bra 	$L__BB4_9;
	setp.num.f32 	%p9, %f3, %f3;
	abs.f32 	%f83, %f25;
	setp.num.f32 	%p10, %f83, %f83;
	and.pred  	%p11, %p9, %p10;
	@%p11 bra 	$L__BB4_4;
	add.rn.f32 	%f133, %f20, %f25;
	bra.uni 	$L__BB4_9;
$L__BB4_4:
	setp.neu.f32 	%p12, %f20, 0f00000000;
	setp.neu.f32 	%p13, %f3, 0f7F800000;
	and.pred  	%p14, %p12, %p13;
	@%p14 bra 	$L__BB4_6;
	setp.neu.f32 	%p21, %f2, 0f3F800000;
	add.f32 	%f88, %f20, %f20;
	mov.b32 	%r51, %f88;
	setp.lt.f32 	%p22, %f25, 0f00000000;
	xor.b32  	%r52, %r51, 2139095040;
	selp.b32 	%r53, %r52, %r51, %p22;
	and.b32  	%r54, %r53, 2147483647;
	selp.b32 	%r55, %r54, %r53, %p21;
	mov.b32 	%f133, %r55;
	bra.uni 	$L__BB4_9;
$L__BB4_6:
	setp.eq.f32 	%p15, %f20, 0fBF800000;
	setp.eq.f32 	%p16, %f83, 0f7F800000;
	and.pred  	%p17, %p15, %p16;
	@%p17 bra 	$L__BB4_9;
	setp.geu.f32 	%p18, %f20, 0f00000000;
	mov.f32 	%f133, %f4;
	@%p18 bra 	$L__BB4_9;
	setp.neu.f32 	%p19, %f2, 0f3F800000;
	neg.f32 	%f85, %f4;
	selp.f32 	%f86, %f4, %f85, %p19;
	cvt.rmi.f32.f32 	%f87, %f25;
	setp.neu.f32 	%p20, %f25, %f87;
	selp.f32 	%f133, 0f7FFFFFFF, %f86, %p20;
$L__BB4_9:
	cvt.rn.f32.u32 	%f89, %r34;
	mul.f32 	%f10, %f133, %f89;
	mul.f32 	%f90, %f10, 0f3F22F983;
	cvt.rni.s32.f32 	%r108, %f90;
	cvt.rn.f32.s32 	%f91, %r108;
	fma.rn.f32 	%f92, %f91, 0fBFC90FDA, %f10;
	fma.rn.f32 	%f93, %f91, 0fB3A22168, %f92;
	fma.rn.f32 	%f135, %f91, 0fA7C234C5, %f93;
	abs.f32 	%f12, %f10;
	setp.ltu.f32 	%p23, %f12, 0f47CE4780;
	mov.u32 	%r104, %r108;
	mov.f32 	%f134, %f135;
	@%p23 bra 	$L__BB4_17;
	setp.neu.f32 	%p24, %f12, 0f7F800000;
	@%p24 bra 	$L__BB4_12;
	mov.f32 	%f96, 0f00000000;
	mul.rn.f32 	%f134, %f10, %f96;
	mov.b32 	%r104, 0;
	bra.uni 	$L__BB4_17;
$L__BB4_12:
	mov.b32 	%r6, %f10;
	shl.b32 	%r57, %r6, 8;
	or.b32  	%r7, %r57, -2147483648;
	mov.b64 	%rd41, 0;
	mov.b32 	%r101, 0;
	mov.u64 	%rd39, __cudart_i2opi_f;
	mov.u64 	%rd40, %rd1;
$L__BB4_13:
	.pragma "nounroll";
	ld.global.nc.u32 	%r58, [%rd39];
	mad.wide.u32 	%rd20, %r58, %r7, %rd41;
	shr.u64 	%rd41, %rd20, 32;
	st.local.u32 	[%rd40], %rd20;
	add.s32 	%r101, %r101, 1;
	add.s64 	%rd40, %rd40, 4;
	add.s64 	%rd39, %rd39, 4;
	setp.ne.s32 	%p25, %r101, 6;
	@%p25 bra 	$L__BB4_13;
	shr.u32 	%r59, %r6, 23;
	st.local.u32 	[%rd1+24], %rd41;
	and.b32  	%r10, %r59, 31;
	and.b32  	%r60, %r59, 224;
	add.s32 	%r61, %r60, -128;
	shr.u32 	%r62, %r61, 5;
	mul.wide.u32 	%rd21, %r62, 4;
	sub.s64 	%rd8, %rd1, %rd21;
	ld.local.u32 	%r102, [%rd8+24];
	ld.local.u32 	%r103, [%rd8+20];
	setp.eq.s32 	%p26, %r10, 0;
	@%p26 bra 	$L__BB4_16;
	shf.l.wrap.b32 	%r102, %r103, %r102, %r10;
	ld.local.u32 	%r63, [%rd8+16];
	shf.l.wrap.b32 	%r103, %r63, %r103, %r10;
$L__BB4_16:
	shr.u32 	%r64, %r102, 30;
	shf.l.wrap.b32 	%r65, %r103, %r102, 2;
	shl.b32 	%r66, %r103, 2;
	shr.u32 	%r67, %r65, 31;
	add.s32 	%r68, %r67, %r64;
	neg.s32 	%r69, %r68;
	setp.lt.s32 	%p27, %r6, 0;
	selp.b32 	%r104, %r69, %r68, %p27;
	xor.b32  	%r70, %r65, %r6;
	shr.s32 	%r71, %r65, 31;
	xor.b32  	%r72, %r71, %r65;
	xor.b32  	%r73, %r71, %r66;
	cvt.u64.u32 	%rd22, %r72;
	shl.b64 	%rd23, %rd22, 32;
	cvt.u64.u32 	%rd24, %r73;
	or.b64  	%rd25, %rd23, %rd24;
	cvt.rn.f64.s64 	%fd1, %rd25;
	mul.f64 	%fd2, %fd1, 0d3BF921FB54442D19;
	cvt.rn.f32.f64 	%f94, %fd2;
	neg.f32 	%f95, %f94;
	setp.lt.s32 	%p28, %r70, 0;
	selp.f32 	%f134, %f95, %f94, %p28;
$L__BB4_17:
	setp.ltu.f32 	%p29, %f12, 0f47CE4780;
	add.s32 	%r75, %r104, 1;
	mul.rn.f32 	%f97, %f134, %f134;
	and.b32  	%r76, %r104, 1;
	setp.eq.b32 	%p30, %r76, 1;
	selp.f32 	%f98, %f134, 0f3F800000, %p30;
	fma.rn.f32 	%f99, %f97, %f98, 0f00000000;
	fma.rn.f32 	%f100, %f97, 0f37CBAC00, 0fBAB607ED;
	selp.f32 	%f101, 0fB94D4153, %f100, %p30;
	selp.f32 	%f102, 0f3C0885E4, 0f3D2AAABB, %p30;
	fma.rn.f32 	%f103, %f101, %f97, %f102;
	selp.f32 	%f104, 0fBE2AAAA8, 0fBEFFFFFF, %p30;
	fma.rn.f32 	%f105, %f103, %f97, %f104;
	fma.rn.f32 	%f106, %f105, %f99, %f98;
	and.b32  	%r77, %r75, 2;
	setp.eq.s32 	%p31, %r77, 0;
	mov.f32 	%f107, 0f00000000;
	sub.f32 	%f108, %f107, %f106;
	selp.f32 	%f16, %f106, %f108, %p31;
	@%p29 bra 	$L__BB4_25;
	setp.neu.f32 	%p32, %f12, 0f7F800000;
	@%p32 bra 	$L__BB4_20;
	mov.f32 	%f111, 0f00000000;
	mul.rn.f32 	%f135, %f10, %f111;
	mov.b32 	%r108, 0;
	bra.uni 	$L__BB4_25;
$L__BB4_20:
	mov.b32 	%r19, %f10;
	shl.b32 	%r79, %r19, 8;
	or.b32  	%r20, %r79, -2147483648;
	mov.b64 	%rd44, 0;
	mov.b32 	%r105, 0;
	mov.u64 	%rd42, __cudart_i2opi_f;
	mov.u64 	%rd43, %rd1;
$L__BB4_21:
	.pragma "nounroll";
	ld.global.nc.u32 	%r80, [%rd42];
	mad.wide.u32 	%rd28, %r80, %r20, %rd44;
	shr.u64 	%rd44, %rd28, 32;
	st.local.u32 	[%rd43], %rd28;
	add.s32 	%r105, %r105, 1;
	add.s64 	%rd43, %rd43, 4;
	add.s64 	%rd42, %rd42, 4;
	setp.ne.s32 	%p33, %r105, 6;
	@%p33 bra 	$L__BB4_21;
	shr.u32 	%r81, %r19, 23;
	st.local.u32 	[%rd1+24], %rd44;
	and.b32  	%r23, %r81, 31;
	and.b32  	%r82, %r81, 224;
	add.s32 	%r83, %r82, -128;
	shr.u32 	%r84, %r83, 5;
	mul.wide.u32 	%rd29, %r84, 4;
	sub.s64 	%rd15, %rd1, %rd29;
	ld.local.u32 	%r106, [%rd15+24];
	ld.local.u32 	%r107, [%rd15+20];
	setp.eq.s32 	%p34, %r23, 0;
	@%p34 bra 	$L__BB4_24;
	shf.l.wrap.b32 	%r106, %r107, %r106, %r23;
	ld.local.u32 	%r85, [%rd15+16];
	shf.l.wrap.b32 	%r107, %r85, %r107, %r23;
$L__BB4_24:
	shr.u32 	%r86, %r106, 30;
	shf.l.wrap.b32 	%r87, %r107, %r106, 2;
	shl.b32 	%r88, %r107, 2;
	shr.u32 	%r89, %r87, 31;
	add.s32 	%r90, %r89, %r86;
	neg.s32 	%r91, %r90;
	setp.lt.s32 	%p35, %r19, 0;
	selp.b32 	%r108, %r91, %r90, %p35;
	xor.b32  	%r92, %r87, %r19;
	shr.s32 	%r93, %r87, 31;
	xor.b32  	%r94, %r93, %r87;
	xor.b32  	%r95, %r93, %r88;
	cvt.u64.u32 	%rd30, %r94;
	shl.b64 	%rd31, %rd30, 32;
	cvt.u64.u32 	%rd32, %r95;
	or.b64  	%rd33, %rd31, %rd32;
	cvt.rn.f64.s64 	%fd3, %rd33;
	mul.f64 	%fd4, %fd3, 0d3BF921FB54442D19;
	cvt.rn.f32.f64 	%f109, %fd4;
	neg.f32 	%f110, %f109;
	setp.lt.s32 	%p36, %r92, 0;
	selp.f32 	%f135, %f110, %f109, %p36;
$L__BB4_25:
	cvta.to.global.u64 	%rd34, %rd16;
	mul.rn.f32 	%f112, %f135, %f135;
	and.b32  	%r97, %r108, 1;
	setp.eq.b32 	%p37, %r97, 1;
	selp.f32 	%f113, 0f3F800000, %f135, %p37;
	fma.rn.f32 	%f114, %f112, %f113, 0f00000000;
	fma.rn.f32 	%f115, %f112, 0f37CBAC00, 0fBAB607ED;
	selp.f32 	%f116, %f115, 0fB94D4153, %p37;
	selp.f32 	%f117, 0f3D2AAABB, 0f3C0885E4, %p37;
	fma.rn.f32 	%f118, %f116, %f112, %f117;
	selp.f32 	%f119, 0fBEFFFFFF, 0fBE2AAAA8, %p37;
	fma.rn.f32 	%f120, %f118, %f112, %f119;
	fma.rn.f32 	%f121, %f120, %f114, %f113;
	and.b32  	%r98, %r108, 2;
	setp.eq.s32 	%p38, %r98, 0;
	mov.f32 	%f122, 0f00000000;
	sub.f32 	%f123, %f122, %f121;
	selp.f32 	%f124, %f121, %f123, %p38;
	add.s32 	%r99, %r4, %r3;
	add.s32 	%r100, %r99, %r1;
	mul.wide.u32 	%rd35, %r99, 4;
	add.s64 	%rd36, %rd34, %rd35;
	ld.global.f32 	%f125, [%rd36];
	mul.wide.u32 	%rd37, %r100, 4;
	add.s64 	%rd38, %rd34, %rd37;
	ld.global.f32 	%f126, [%rd38];
	mul.f32 	%f127, %f16, %f125;
	mul.f32 	%f128, %f126, %f124;
	sub.f32 	%f129, %f127, %f128;
	st.global.f32 	[%rd36], %f129;
	mul.f32 	%f130, %f125, %f124;
	fma.rn.f32 	%f131, %f16, %f126, %f130;
	st.global.f32 	[%rd38], %f131;
$L__BB4_26:
	ret;

}
	// .globl	talu_attn_scores_f32_v1
.visible .entry talu_attn_scores_f32_v1(
	.param .u64 .ptr .align 1 talu_attn_scores_f32_v1_param_0,
	.param .u64 .ptr .align 1 talu_attn_scores_f32_v1_param_1,
	.param .u64 .ptr .align 1 talu_attn_scores_f32_v1_param_2,
	.param .u32 talu_attn_scores_f32_v1_param_3,
	.param .u32 talu_attn_scores_f32_v1_param_4,
	.param .u32 talu_attn_scores_f32_v1_param_5,
	.param .u32 talu_attn_scores_f32_v1_param_6,
	.param .f32 talu_attn_scores_f32_v1_param_7
)
{
	.reg .pred 	%p<11>;
	.reg .b32 	%r<30>;
	.reg .b32 	%f<114>;
	.reg .b64 	%rd<47>;

	ld.param.u64 	%rd18, [talu_attn_scores_f32_v1_param_0];
	ld.param.u64 	%rd19, [talu_attn_scores_f32_v1_param_1];
	ld.param.u64 	%rd20, [talu_attn_scores_f32_v1_param_2];
	ld.param.u32 	%r20, [talu_attn_scores_f32_v1_param_3];
	ld.param.u32 	%r17, [talu_attn_scores_f32_v1_param_4];
	ld.param.u32 	%r18, [talu_attn_scores_f32_v1_param_5];
	ld.param.u32 	%r19, [talu_attn_scores_f32_v1_param_6];
	ld.param.f32 	%f14, [talu_attn_scores_f32_v1_param_7];
	cvta.to.global.u64 	%rd1, %rd20;
	cvta.to.global.u64 	%rd2, %rd19;
	mov.u32 	%r21, %ctaid.x;
	mov.u32 	%r22, %ntid.x;
	mov.u32 	%r23, %tid.x;
	mad.lo.s32 	%r1, %r21, %r22, %r23;
	setp.ge.u32 	%p1, %r1, %r20;
	@%p1 bra 	$L__BB5_15;
	mul.wide.u32 	%rd3, %r17, %r1;
	cvt.u64.u32 	%rd4, %r18;
	add.s64 	%rd5, %rd3, %rd4;
	setp.eq.s32 	%p2, %r19, 0;
	mov.f32 	%f113, 0f00000000;
	@%p2 bra 	$L__BB5_14;
	and.b32  	%r2, %r19, 15;
	setp.lt.u32 	%p3, %r19, 16;
	mov.f32 	%f113, 0f00000000;
	mov.b32 	%r27, 0;
	@%p3 bra 	$L__BB5_5;
	and.b32  	%r27, %r19, -16;
	neg.s32 	%r25, %r27;
	add.s64 	%rd44, %rd2, 32;
	shl.b64 	%rd21, %rd5, 2;
	add.s64 	%rd22, %rd21, %rd1;
	add.s64 	%rd43, %rd22, 32;
	mov.f32 	%f113, 0f00000000;
$L__BB5_4:
	.pragma "nounroll";
	ld.global.f32 	%f19, [%rd44+-32];
	ld.global.f32 	%f20, [%rd43+-32];
	fma.rn.f32 	%f21, %f19, %f20, %f113;
	ld.global.f32 	%f22, [%rd44+-28];
	ld.global.f32 	%f23, [%rd43+-28];
	fma.rn.f32 	%f24, %f22, %f23, %f21;
	ld.global.f32 	%f25, [%rd44+-24];
	ld.global.f32 	%f26, [%rd43+-24];
	fma.rn.f32 	%f27, %f25, %f26, %f24;
	ld.global.f32 	%f28, [%rd44+-20];
	ld.global.f32 	%f29, [%rd43+-20];
	fma.rn.f32 	%f30, %f28, %f29, %f27;
	ld.global.f32 	%f31, [%rd44+-16];
	ld.global.f32 	%f32, [%rd43+-16];
	fma.rn.f32 	%f33, %f31, %f32, %f30;
	ld.global.f32 	%f34, [%rd44+-12];
	ld.global.f32 	%f35, [%rd43+-12];
	fma.rn.f32 	%f36, %f34, %f35, %f33;
	ld.global.f32 	%f37, [%rd44+-8];
	ld.global.f32 	%f38, [%rd43+-8];
	fma.rn.f32 	%f39, %f37, %f38, %f36;
	ld.global.f32 	%f40, [%rd44+-4];
	ld.global.f32 	%f41, [%rd43+-4];
	fma.rn.f32 	%f42, %f40, %f41, %f39;
	ld.global.f32 	%f43, [%rd44];
	ld.global.f32 	%f44, [%rd43];
	fma.rn.f32 	%f45, %f43, %f44, %f42;
	ld.global.f32 	%f46, [%rd44+4];
	ld.global.f32 	%f47, [%rd43+4];
	fma.rn.f32 	%f48, %f46, %f47, %f45;
	ld.global.f32 	%f49, [%rd44+8];
	ld.global.f32 	%f50, [%rd43+8];
	fma.rn.f32 	%f51, %f49, %f50, %f48;
	ld.global.f32 	%f52, [%rd44+12];
	ld.global.f32 	%f53, [%rd43+12];
	fma.rn.f32 	%f54, %f52, %f53, %f51;
	ld.global.f32 	%f55, [%rd44+16];
	ld.global.f32 	%f56, [%rd43+16];
	fma.rn.f32 	%f57, %f55, %f56, %f54;
	ld.global.f32 	%f58, [%rd44+20];
	ld.global.f32 	%f59, [%rd43+20];
	fma.rn.f32 	%f60, %f58, %f59, %f57;
	ld.global.f32 	%f61, [%rd44+24];
	ld.global.f32 	%f62, [%rd43+24];
	fma.rn.f32 	%f63, %f61, %f62, %f60;
	ld.global.f32 	%f64, [%rd44+28];
	ld.global.f32 	%f65, [%rd43+28];
	fma.rn.f32 	%f113, %f64, %f65, %f63;
	add.s32 	%r25, %r25, 16;
	add.s64 	%rd44, %rd44, 64;
	add.s64 	%rd43, %rd43, 64;
	setp.ne.s32 	%p4, %r25, 0;
	@%p4 bra 	$L__BB5_4;
$L__BB5_5:
	setp.eq.s32 	%p5, %r2, 0;
	@%p5 bra 	$L__BB5_14;
	and.b32  	%r8, %r19, 7;
	setp.lt.u32 	%p6, %r2, 8;
	@%p6 bra 	$L__BB5_8;
	cvt.u64.u32 	%rd23, %r27;
	mul.wide.u32 	%rd24, %r27, 4;
	add.s64 	%rd25, %rd2, %rd24;
	ld.global.f32 	%f67, [%rd25];
	add.s64 	%rd26, %rd5, %rd23;
	shl.b64 	%rd27, %rd26, 2;
	add.s64 	%rd28, %rd1, %rd27;
	ld.global.f32 	%f68, [%rd28];
	fma.rn.f32 	%f69, %f67, %f68, %f113;
	ld.global.f32 	%f70, [%rd25+4];
	ld.global.f32 	%f71, [%rd28+4];
	fma.rn.f32 	%f72, %f70, %f71, %f69;
	ld.global.f32 	%f73, [%rd25+8];
	ld.global.f32 	%f74, [%rd28+8];
	fma.rn.f32 	%f75, %f73, %f74, %f72;
	ld.global.f32 	%f76, [%rd25+12];
	ld.global.f32 	%f77, [%rd28+12];
	fma.rn.f32 	%f78, %f76, %f77, %f75;
	ld.global.f32 	%f79, [%rd25+16];
	ld.global.f32 	%f80, [%rd28+16];
	fma.rn.f32 	%f81, %f79, %f80, %f78;
	ld.global.f32 	%f82, [%rd25+20];
	ld.global.f32 	%f83, [%rd28+20];
	fma.rn.f32 	%f84, %f82, %f83, %f81;
	ld.global.f32 	%f85, [%rd25+24];
	ld.global.f32 	%f86, [%rd28+24];
	fma.rn.f32 	%f87, %f85, %f86, %f84;
	ld.global.f32 	%f88, [%rd25+28];
	ld.global.f32 	%f89, [%rd28+28];
	fma.rn.f32 	%f113, %f88, %f89, %f87;
	add.s32 	%r27, %r27, 8;
$L__BB5_8:
	setp.eq.s32 	%p7, %r8, 0;
	@%p7 bra 	$L__BB5_14;
	and.b32  	%r11, %r19, 3;
	setp.lt.u32 	%p8, %r8, 4;
	@%p8 bra 	$L__BB5_11;
	cvt.u64.u32 	%rd29, %r27;
	mul.wide.u32 	%rd30, %r27, 4;
	add.s64 	%rd31, %rd2, %rd30;
	ld.global.f32 	%f91, [%rd31];
	add.s64 	%rd32, %rd5, %rd29;
	shl.b64 	%rd33, %rd32, 2;
	add.s64 	%rd34, %rd1, %rd33;
	ld.global.f32 	%f92, [%rd34];
	fma.rn.f32 	%f93, %f91, %f92, %f113;
	ld.global.f32 	%f94, [%rd31+4];
	ld.global.f32 	%f95, [%rd34+4];
	fma.rn.f32 	%f96, %f94, %f95, %f93;
	ld.global.f32 	%f97, [%rd31+8];
	ld.global.f32 	%f98, [%rd34+8];
	fma.rn.f32 	%f99, %f97, %f98, %f96;
	ld.global.f32 	%f100, [%rd31+12];
	ld.global.f32 	%f101, [%rd34+12];
	fma.rn.f32 	%f113, %f100, %f101, %f99;
	add.s32 	%r27, %r27, 4;
$L__BB5_11:
	setp.eq.s32 	%p9, %r11, 0;
	@%p9 bra 	$L__BB5_14;
	cvt.u64.u32 	%rd35, %r27;
	add.s64 	%rd36, %rd3, %rd35;
	add.s64 	%rd37, %rd36, %rd4;
	shl.b64 	%rd38, %rd37, 2;
	add.s64 	%rd46, %rd1, %rd38;
	mul.wide.u32 	%rd39, %r27, 4;
	add.s64 	%rd45, %rd2, %rd39;
	neg.s32 	%r29, %r11;
$L__BB5_13:
	.pragma "nounroll";
	ld.global.f32 	%f102, [%rd45];
	ld.global.f32 	%f103, [%rd46];
	fma.rn.f32 	%f113, %f102, %f103, %f113;
	add.s64 	%rd46, %rd46, 4;
	add.s64 	%rd45, %rd45, 4;
	add.s32 	%r29, %r29, 1;
	setp.ne.s32 	%p10, %r29, 0;
	@%p10 bra 	$L__BB5_13;
$L__BB5_14:
	mul.f32 	%f104, %f14, %f113;
	cvta.to.global.u64 	%rd40, %rd18;
	mul.wide.u32 	%rd41, %r1, 4;
	add.s64 	%rd42, %rd40, %rd41;
	st.global.f32 	[%rd42], %f104;
$L__BB5_15:
	ret;

}
	// .globl	talu_softmax_f32_v1
.visible .entry talu_softmax_f32_v1(
	.param .u64 .ptr .align 1 talu_softmax_f32_v1_param_0,
	.param .u64 .ptr .align 1 talu_softmax_f32_v1_param_1,
	.param .u32 talu_softmax_f32_v1_param_2
)
{
	.reg .pred 	%p<58>;
	.reg .b32 	%r<126>;
	.reg .b32 	%f<494>;
	.reg .b64 	%rd<45>;

	ld.param.u64 	%rd18, [talu_softmax_f32_v1_param_0];
	ld.param.u64 	%rd19, [talu_softmax_f32_v1_param_1];
	ld.param.u32 	%r40, [talu_softmax_f32_v1_param_2];
	cvta.to.global.u64 	%rd1, %rd18;
	cvta.to.global.u64 	%rd2, %rd19;
	mov.u32 	%r41, %ctaid.x;
	mov.u32 	%r42, %tid.x;
	or.b32  	%r43, %r41, %r42;
	setp.ne.s32 	%p1, %r43, 0;
	setp.eq.s32 	%p2, %r40, 0;
	or.pred  	%p3, %p1, %p2;
	@%p3 bra 	$L__BB6_37;
	ld.global.f32 	%f484, [%rd2];
	setp.lt.u32 	%p4, %r40, 2;
	@%p4 bra 	$L__BB6_15;
	add.s32 	%r1, %r40, -1;
	add.s32 	%r45, %r40, -2;
	and.b32  	%r2, %r1, 15;
	setp.lt.u32 	%p5, %r45, 15;
	mov.b32 	%r113, 1;
	@%p5 bra 	$L__BB6_6;
	and.b32  	%r47, %r1, -16;
	neg.s32 	%r117, %r47;
	add.s64 	%rd41, %rd2, 32;
	mov.b32 	%r116, 0;
$L__BB6_4:
	.pragma "nounroll";
	ld.global.f32 	%f29, [%rd41+-28];
	setp.gt.f32 	%p6, %f29, %f484;
	selp.f32 	%f30, %f29, %f484, %p6;
	ld.global.f32 	%f31, [%rd41+-24];
	setp.gt.f32 	%p7, %f31, %f30;
	selp.f32 	%f32, %f31, %f30, %p7;
	ld.global.f32 	%f33, [%rd41+-20];
	setp.gt.f32 	%p8, %f33, %f32;
	selp.f32 	%f34, %f33, %f32, %p8;
	ld.global.f32 	%f35, [%rd41+-16];
	setp.gt.f32 	%p9, %f35, %f34;
	selp.f32 	%f36, %f35, %f34, %p9;
	ld.global.f32 	%f37, [%rd41+-12];
	setp.gt.f32 	%p10, %f37, %f36;
	selp.f32 	%f38, %f37, %f36, %p10;
	ld.global.f32 	%f39, [%rd41+-8];
	setp.gt.f32 	%p11, %f39, %f38;
	selp.f32 	%f40, %f39, %f38, %p11;
	ld.global.f32 	%f41, [%rd41+-4];
	setp.gt.f32 	%p12, %f41, %f40;
	selp.f32 	%f42, %f41, %f40, %p12;
	ld.global.f32 	%f43, [%rd41];
	setp.gt.f32 	%p13, %f43, %f42;
	selp.f32 	%f44, %f43, %f42, %p13;
	ld.global.f32 	%f45, [%rd41+4];
	setp.gt.f32 	%p14, %f45, %f44;
	selp.f32 	%f46, %f45, %f44, %p14;
	ld.global.f32 	%f47, [%rd41+8];
	setp.gt.f32 	%p15, %f47, %f46;
	selp.f32 	%f48, %f47, %f46, %p15;
	ld.global.f32 	%f49, [%rd41+12];
	setp.gt.f32 	%p16, %f49, %f48;
	selp.f32 	%f50, %f49, %f48, %p16;
	ld.global.f32 	%f51, [%rd41+16];
	setp.gt.f32 	%p17, %f51, %f50;
	selp.f32 	%f52, %f51, %f50, %p17;
	ld.global.f32 	%f53, [%rd41+20];
	setp.gt.f32 	%p18, %f53, %f52;
	selp.f32 	%f54, %f53, %f52, %p18;
	ld.global.f32 	%f55, [%rd41+24];
	setp.gt.f32 	%p19, %f55, %f54;
	selp.f32 	%f56, %f55, %f54, %p19;
	ld.global.f32 	%f57, [%rd41+28];
	setp.gt.f32 	%p20, %f57, %f56;
	selp.f32 	%f58, %f57, %f56, %p20;
	ld.global.f32 	%f59, [%rd41+32];
	setp.gt.f32 	%p21, %f59, %f58;
	selp.f32 	%f484, %f59, %f58, %p21;
	add.s32 	%r117, %r117, 16;
	add.s32 	%r116, %r116, 16;
	add.s64 	%rd41, %rd41, 64;
	setp.eq.s32 	%p22, %r117, 0;
	@%p22 bra 	$L__BB6_5;
	bra.uni 	$L__BB6_4;
$L__BB6_5:
	add.s32 	%r113, %r116, 1;
$L__BB6_6:
	setp.eq.s32 	%p23, %r2, 0;
	@%p23 bra 	$L__BB6_15;
	and.b32  	%r6, %r1, 7;
	setp.lt.u32 	%p24, %r2, 8;
	@%p24 bra 	$L__BB6_9;
	mul.wide.u32 	%rd20, %r113, 4;
	add.s64 	%rd21, %rd2, %rd20;
	ld.global.f32 	%f61, [%rd21];
	setp.gt.f32 	%p25, %f61, %f484;
	selp.f32 	%f62, %f61, %f484, %p25;
	ld.global.f32 	%f63, [%rd21+4];
	setp.gt.f32 	%p26, %f63, %f62;
	selp.f32 	%f64, %f63, %f62, %p26;
	ld.global.f32 	%f65, [%rd21+8];
	setp.gt.f32 	%p27, %f65, %f64;
	selp.f32 	%f66, %f65, %f64, %p27;
	ld.global.f32 	%f67, [%rd21+12];
	setp.gt.f32 	%p28, %f67, %f66;
	selp.f32 	%f68, %f67, %f66, %p28;
	ld.global.f32 	%f69, [%rd21+16];
	setp.gt.f32 	%p29, %f69, %f68;
	selp.f32 	%f70, %f69, %f68, %p29;
	ld.global.f32 	%f71, [%rd21+20];
	setp.gt.f32 	%p30, %f71, %f70;
	selp.f32 	%f72, %f71, %f70, %p30;
	ld.global.f32 	%f73, [%rd21+24];
	setp.gt.f32 	%p31, %f73, %f72;
	selp.f32 	%f74, %f73, %f72, %p31;
	ld.global.f32 	%f75, [%rd21+28];
	setp.gt.f32 	%p32, %f75, %f74;
	selp.f32 	%f484, %f75, %f74, %p32;
	add.s32 	%r113, %r113, 8;
$L__BB6_9:
	setp.eq.s32 	%p33, %r6, 0;
	@%p33 bra 	$L__BB6_15;
	and.b32  	%r9, %r1, 3;
	setp.lt.u32 	%p34, %r6, 4;
	@%p34 bra 	$L__BB6_12;
	mul.wide.u32 	%rd22, %r113, 4;
	add.s64 	%rd23, %rd2, %rd22;
	ld.global.f32 	%f77, [%rd23];
	setp.gt.f32 	%p35, %f77, %f484;
	selp.f32 	%f78, %f77, %f484, %p35;
	ld.global.f32 	%f79, [%rd23+4];
	setp.gt.f32 	%p36, %f79, %f78;
	selp.f32 	%f80, %f79, %f78, %p36;
	ld.global.f32 	%f81, [%rd23+8];
	setp.gt.f32 	%p37, %f81, %f80;
	selp.f32 	%f82, %f81, %f80, %p37;
	ld.global.f32 	%f83, [%rd23+12];
	setp.gt.f32 	%p38, %f83, %f82;
	selp.f32 	%f484, %f83, %f82, %p38;
	add.s32 	%r113, %r113, 4;
$L__BB6_12:
	setp.eq.s32 	%p39, %r9, 0;
	@%p39 bra 	$L__BB6_15;
	mul.wide.u32 	%rd24, %r113, 4;
	add.s64 	%rd40, %rd2, %rd24;
	neg.s32 	%r115, %r9;
$L__BB6_14:
	.pragma "nounroll";
	ld.global.f32 	%f84, [%rd40];
	setp.gt.f32 	%p40, %f84, %f484;
	selp.f32 	%f484, %f84, %f484, %p40;
	add.s64 	%rd40, %rd40, 4;
	add.s32 	%r115, %r115, 1;
	setp.ne.s32 	%p41, %r115, 0;
	@%p41 bra 	$L__BB6_14;
$L__BB6_15:
	and.b32  	%r15, %r40, 7;
	setp.lt.u32 	%p42, %r40, 8;
	mov.f32 	%f493, 0f00000000;
	mov.b32 	%r119, 0;
	@%p42 bra 	$L__BB6_18;
	and.b32  	%r119, %r40, -8;
	neg.s32 	%r118, %r119;
	add.s64 	%rd42, %rd2, 16;
	mov.f32 	%f493, 0f00000000;
$L__BB6_17:
	.pragma "nounroll";
	ld.global.f32 	%f88, [%rd42+-16];
	sub.f32 	%f89, %f88, %f484;
	fma.rn.f32 	%f90, %f89, 0f3BBB989D, 0f3F000000;
	cvt.sat.f32.f32 	%f91, %f90;
	mov.f32 	%f92, 0f4B400001;
	mov.f32 	%f93, 0f437C0000;
	fma.rm.f32 	%f94, %f91, %f93, %f92;
	add.f32 	%f95, %f94, 0fCB40007F;
	neg.f32 	%f96, %f95;
	fma.rn.f32 	%f97, %f89, 0f3FB8AA3B, %f96;
	fma.rn.f32 	%f98, %f89, 0f32A57060, %f97;
	mov.b32 	%r49, %f94;
	shl.b32 	%r50, %r49, 23;
	mov.b32 	%f99, %r50;
	ex2.approx.ftz.f32 	%f100, %f98;
	fma.rn.f32 	%f101, %f100, %f99, %f493;
	ld.global.f32 	%f102, [%rd42+-12];
	sub.f32 	%f103, %f102, %f484;
	fma.rn.f32 	%f104, %f103, 0f3BBB989D, 0f3F000000;
	cvt.sat.f32.f32 	%f105, %f104;
	fma.rm.f32 	%f106, %f105, %f93, %f92;
	add.f32 	%f107, %f106, 0fCB40007F;
	neg.f32 	%f108, %f107;
	fma.rn.f32 	%f109, %f103, 0f3FB8AA3B, %f108;
	fma.rn.f32 	%f110, %f103, 0f32A57060, %f109;
	mov.b32 	%r51, %f106;
	shl.b32 	%r52, %r51, 23;
	mov.b32 	%f111, %r52;
	ex2.approx.ftz.f32 	%f112, %f110;
	fma.rn.f32 	%f113, %f112, %f111, %f101;
	ld.global.f32 	%f114, [%rd42+-8];
	sub.f32 	%f115, %f114, %f484;
	fma.rn.f32 	%f116, %f115, 0f3BBB989D, 0f3F000000;
	cvt.sat.f32.f32 	%f117, %f116;
	fma.rm.f32 	%f118, %f117, %f93, %f92;
	add.f32 	%f119, %f118, 0fCB40007F;
	neg.f32 	%f120, %f119;
	fma.rn.f32 	%f121, %f115, 0f3FB8AA3B, %f120;
	fma.rn.f32 	%f122, %f115, 0f32A57060, %f121;
	mov.b32 	%r53, %f118;
	shl.b32 	%r54, %r53, 23;
	mov.b32 	%f123, %r54;
	ex2.approx.ftz.f32 	%f124, %f122;
	fma.rn.f32 	%f125, %f124, %f123, %f113;
	ld.global.f32 	%f126, [%rd42+-4];
	sub.f32 	%f127, %f126, %f484;
	fma.rn.f32 	%f128, %f127, 0f3BBB989D, 0f3F000000;
	cvt.sat.f32.f32 	%f129, %f128;
	fma.rm.f32 	%f130, %f129, %f93, %f92;
	add.f32 	%f131, %f130, 0fCB40007F;
	neg.f32 	%f132, %f131;
	fma.rn.f32 	%f133, %f127, 0f3FB8AA3B, %f132;
	fma.rn.f32 	%f134, %f127, 0f32A57060, %f133;
	mov.b32 	%r55, %f130;
	shl.b32 	%r56, %r55, 23;
	mov.b32 	%f135, %r56;
	ex2.approx.ftz.f32 	%f136, %f134;
	fma.rn.f32 	%f137, %f136, %f135, %f125;
	ld.global.f32 	%f138, [%rd42];
	sub.f32 	%f139, %f138, %f484;
	fma.rn.f32 	%f140, %f139, 0f3BBB989D, 0f3F000000;
	cvt.sat.f32.f32 	%f141, %f140;
	fma.rm.f32 	%f142, %f141, %f93, %f92;
	add.f32 	%f143, %f142, 0fCB40007F;
	neg.f32 	%f144, %f143;
	fma.rn.f32 	%f145, %f139, 0f3FB8AA3B, %f144;
	fma.rn.f32 	%f146, %f139, 0f32A57060, %f145;
	mov.b32 	%r57, %f142;
	shl.b32 	%r58, %r57, 23;
	mov.b32 	%f147, %r58;
	ex2.approx.ftz.f32 	%f148, %f146;
	fma.rn.f32 	%f149, %f148, %f147, %f137;
	ld.global.f32 	%f150, [%rd42+4];
	sub.f32 	%f151, %f150, %f484;
	fma.rn.f32 	%f152, %f151, 0f3BBB989D, 0f3F000000;
	cvt.sat.f32.f32 	%f153, %f152;
	fma.rm.f32 	%f154, %f153, %f93, %f92;
	add.f32 	%f155, %f154, 0fCB40007F;
	neg.f32 	%f156, %f155;
	fma.rn.f32 	%f157, %f151, 0f3FB8AA3B, %f156;
	fma.rn.f32 	%f158, %f151, 0f32A57060, %f157;
	mov.b32 	%r59, %f154;
	shl.b32 	%r60, %r59, 23;
	mov.b32 	%f159, %r60;
	ex2.approx.ftz.f32 	%f160, %f158;
	fma.rn.f32 	%f161, %f160, %f159, %f149;
	ld.global.f32 	%f162, [%rd42+8];
	sub.f32 	%f163, %f162, %f484;
	fma.rn.f32 	%f164, %f163, 0f3BBB989D, 0f3F000000;
	cvt.sat.f32.f32 	%f165, %f164;
	fma.rm.f32 	%f166, %f165, %f93, %f92;
	add.f32 	%f167, %f166, 0fCB40007F;
	neg.f32 	%f168, %f167;
	fma.rn.f32 	%f169, %f163, 0f3FB8AA3B, %f168;
	fma.rn.f32 	%f170, %f163, 0f32A57060, %f169;
	mov.b32 	%r61, %f166;
	shl.b32 	%r62, %r61, 23;
	mov.b32 	%f171, %r62;
	ex2.approx.ftz.f32 	%f172, %f170;
	fma.rn.f32 	%f173, %f172, %f171, %f161;
	ld.global.f32 	%f174, [%rd42+12];
	sub.f32 	%f175, %f174, %f484;
	fma.rn.f32 	%f176, %f175, 0f3BBB989D, 0f3F000000;
	cvt.sat.f32.f32 	%f177, %f176;
	fma.rm.f32 	%f178, %f177, %f93, %f92;
	add.f32 	%f179, %f178, 0fCB40007F;
	neg.f32 	%f180, %f179;
	fma.rn.f32 	%f181, %f175, 0f3FB8AA3B, %f180;
	fma.rn.f32 	%f182, %f175, 0f32A57060, %f181;
	mov.b32 	%r63, %f178;
	shl.b32 	%r64, %r63, 23;
	mov.b32 	%f183, %r64;
	ex2.approx.ftz.f32 	%f184, %f182;
	fma.rn.f32 	%f493, %f184, %f183, %f173;
	add.s32 	%r118, %r118, 8;
	add.s64 	%rd42, %rd42, 32;
	setp.ne.s32 	%p43, %r118, 0;
	@%p43 bra 	$L__BB6_17;
$L__BB6_18:
	setp.eq.s32 	%p44, %r15, 0;
	@%p44 bra 	$L__BB6_26;
	and.b32  	%r25, %r40, 3;
	setp.lt.u32 	%p45, %r15, 4;
	@%p45 bra 	$L__BB6_21;
	mul.wide.u32 	%rd25, %r119, 4;
	add.s64 	%rd26, %rd2, %rd25;
	ld.global.f32 	%f186, [%rd26];
	sub.f32 	%f187, %f186, %f484;
	fma.rn.f32 	%f188, %f187, 0f3BBB989D, 0f3F000000;
	cvt.sat.f32.f32 	%f189, %f188;
	mov.f32 	%f190, 0f4B400001;
	mov.f32 	%f191, 0f437C0000;
	fma.rm.f32 	%f192, %f189, %f191, %f190;
	add.f32 	%f193, %f192, 0fCB40007F;
	neg.f32 	%f194, %f193;
	fma.rn.f32 	%f195, %f187, 0f3FB8AA3B, %f194;
	fma.rn.f32 	%f196, %f187, 0f32A57060, %f195;
	mov.b32 	%r65, %f192;
	shl.b32 	%r66, %r65, 23;
	mov.b32 	%f197, %r66;
	ex2.approx.ftz.f32 	%f198, %f196;
	fma.rn.f32 	%f199, %f198, %f197, %f493;
	ld.global.f32 	%f200, [%rd26+4];
	sub.f32 	%f201, %f200, %f484;
	fma.rn.f32 	%f202, %f201, 0f3BBB989D, 0f3F000000;
	cvt.sat.f32.f32 	%f203, %f202;
	fma.rm.f32 	%f204, %f203, %f191, %f190;
	add.f32 	%f205, %f204, 0fCB40007F;
	neg.f32 	%f206, %f205;
	fma.rn.f32 	%f207, %f201, 0f3FB8AA3B, %f206;
	fma.rn.f32 	%f208, %f201, 0f32A57060, %f207;
	mov.b32 	%r67, %f204;
	shl.b32 	%r68, %r67, 23;
	mov.b32 	%f209, %r68;
	ex2.approx.ftz.f32 	%f210, %f208;
	fma.rn.f32 	%f211, %f210, %f209, %f199;
	ld.global.f32 	%f212, [%rd26+8];
	sub.f32 	%f213, %f212, %f484;
	fma.rn.f32 	%f214, %f213, 0f3BBB989D, 0f3F000000;
	cvt.sat.f32.f32 	%f215, %f214;
	fma.rm.f32 	%f216, %f215, %f191, %f190;
	add.f32 	%f217, %f216, 0fCB40007F;
	neg.f32 	%f218, %f217;
	fma.rn.f32 	%f219, %f213, 0f3FB8AA3B, %f218;
	fma.rn.f32 	%f220, %f213, 0f32A57060, %f219;
	mov.b32 	%r69, %f216;
	shl.b32 	%r70, %r69, 23;
	mov.b32 	%f221, %r70;
	ex2.approx.ftz.f32 	%f222, %f220;
	fma.rn.f32 	%f223, %f222, %f221, %f211;
	ld.global.f32 	%f224, [%rd26+12];
	sub.f32 	%f225, %f224, %f484;
	fma.rn.f32 	%f226, %f225, 0f3BBB989D, 0f3F000000;
	cvt.sat.f32.f32 	%f227, %f226;
	fma.rm.f32 	%f228, %f227, %f191, %f190;
	add.f32 	%f229, %f228, 0fCB40007F;
	neg.f32 	%f230, %f229;
	fma.rn.f32 	%f231, %f225, 0f3FB8AA3B, %f230;
	fma.rn.f32 	%f232, %f225, 0f32A57060, %f231;
	mov.b32 	%r71, %f228;
	shl.b32 	%r72, %r71, 23;
	mov.b32 	%f233, %r72;
	ex2.approx.ftz.f32 	%f234, %f232;
	fma.rn.f32 	%f493, %f234, %f233, %f223;
	add.s32 	%r119, %r119, 4;
$L__BB6_21:
	setp.eq.s32 	%p46, %r25, 0;
	@%p46 bra 	$L__BB6_26;
	setp.eq.s32 	%p47, %r25, 1;
	@%p47 bra 	$L__BB6_24;
	mul.wide.u32 	%rd27, %r119, 4;
	add.s64 	%rd28, %rd2, %rd27;
	ld.global.f32 	%f236, [%rd28];
	sub.f32 	%f237, %f236, %f484;
	fma.rn.f32 	%f238, %f237, 0f3BBB989D, 0f3F000000;
	cvt.sat.f32.f32 	%f239, %f238;
	mov.f32 	%f240, 0f4B400001;
	mov.f32 	%f241, 0f437C0000;
	fma.rm.f32 	%f242, %f239, %f241, %f240;
	add.f32 	%f243, %f242, 0fCB40007F;
	neg.f32 	%f244, %f243;
	fma.rn.f32 	%f245, %f237, 0f3FB8AA3B, %f244;
	fma.rn.f32 	%f246, %f237, 0f32A57060, %f245;
	mov.b32 	%r73, %f242;
	shl.b32 	%r74, %r73, 23;
	mov.b32 	%f247, %r74;
	ex2.approx.ftz.f32 	%f248, %f246;
	fma.rn.f32 	%f249, %f248, %f247, %f493;
	ld.global.f32 	%f250, [%rd28+4];
	sub.f32 	%f251, %f250, %f484;
	fma.rn.f32 	%f252, %f251, 0f3BBB989D, 0f3F000000;
	cvt.sat.f32.f32 	%f253, %f252;
	fma.rm.f32 	%f254, %f253, %f241, %f240;
	add.f32 	%f255, %f254, 0fCB40007F;
	neg.f32 	%f256, %f255;
	fma.rn.f32 	%f257, %f251, 0f3FB8AA3B, %f256;
	fma.rn.f32 	%f258, %f251, 0f32A57060, %f257;
	mov.b32 	%r75, %f254;
	shl.b32 	%r76, %r75, 23;
	mov.b32 	%f259, %r76;
	ex2.approx.ftz.f32 	%f260, %f258;
	fma.rn.f32 	%f493, %f260, %f259, %f249;
	add.s32 	%r119, %r119, 2;
$L__BB6_24:
	and.b32  	%r77, %r40, 1;
	setp.eq.b32 	%p48, %r77, 1;
	not.pred 	%p49, %p48;
	@%p49 bra 	$L__BB6_26;
	mul.wide.u32 	%rd29, %r119, 4;
	add.s64 	%rd30, %rd2, %rd29;
	ld.global.f32 	%f261, [%rd30];
	sub.f32 	%f262, %f261, %f484;
	fma.rn.f32 	%f263, %f262, 0f3BBB989D, 0f3F000000;
	cvt.sat.f32.f32 	%f264, %f263;
	mov.f32 	%f265, 0f4B400001;
	mov.f32 	%f266, 0f437C0000;
	fma.rm.f32 	%f267, %f264, %f266, %f265;
	add.f32 	%f268, %f267, 0fCB40007F;
	neg.f32 	%f269, %f268;
	fma.rn.f32 	%f270, %f262, 0f3FB8AA3B, %f269;
	fma.rn.f32 	%f271, %f262, 0f32A57060, %f270;
	mov.b32 	%r78, %f267;
	shl.b32 	%r79, %r78, 23;
	mov.b32 	%f272, %r79;
	ex2.approx.ftz.f32 	%f273, %f271;
	fma.rn.f32 	%f493, %f273, %f272, %f493;
$L__BB6_26:
	setp.lt.u32 	%p50, %r40, 8;
	rcp.rn.f32 	%f27, %f493;
	mov.b32 	%r124, 0;
	@%p50 bra 	$L__BB6_29;
	and.b32  	%r124, %r40, -8;
	neg.s32 	%r122, %r124;
	add.s64 	%rd44, %rd2, 16;
	add.s64 	%rd43, %rd1, 16;
$L__BB6_28:
	.pragma "nounroll";
	ld.global.f32 	%f274, [%rd44+-16];
	sub.f32 	%f275, %f274, %f484;
	fma.rn.f32 	%f276, %f275, 0f3BBB989D, 0f3F000000;
	cvt.sat.f32.f32 	%f277, %f276;
	mov.f32 	%f278, 0f4B400001;
	mov.f32 	%f279, 0f437C0000;
	fma.rm.f32 	%f280, %f277, %f279, %f278;
	add.f32 	%f281, %f280, 0fCB40007F;
	neg.f32 	%f282, %f281;
	fma.rn.f32 	%f283, %f275, 0f3FB8AA3B, %f282;
	fma.rn.f32 	%f284, %f275, 0f32A57060, %f283;
	mov.b32 	%r81, %f280;
	shl.b32 	%r82, %r81, 23;
	mov.b32 	%f285, %r82;
	ex2.approx.ftz.f32 	%f286, %f284;
	mul.f32 	%f287, %f286, %f285;
	mul.f32 	%f288, %f27, %f287;
	st.global.f32 	[%rd43+-16], %f288;
	ld.global.f32 	%f289, [%rd44+-12];
	sub.f32 	%f290, %f289, %f484;
	fma.rn.f32 	%f291, %f290, 0f3BBB989D, 0f3F000000;
	cvt.sat.f32.f32 	%f292, %f291;
	fma.rm.f32 	%f293, %f292, %f279, %f278;
	add.f32 	%f294, %f293, 0fCB40007F;
	neg.f32 	%f295, %f294;
	fma.rn.f32 	%f296, %f290, 0f3FB8AA3B, %f295;
	fma.rn.f32 	%f297, %f290, 0f32A57060, %f296;
	mov.b32 	%r83, %f293;
	shl.b32 	%r84, %r83, 23;
	mov.b32 	%f298, %r84;
	ex2.approx.ftz.f32 	%f299, %f297;
	mul.f32 	%f300, %f299, %f298;
	mul.f32 	%f301, %f27, %f300;
	st.global.f32 	[%rd43+-12], %f301;
	ld.global.f32 	%f302, [%rd44+-8];
	sub.f32 	%f303, %f302, %f484;
	fma.rn.f32 	%f304, %f303, 0f3BBB989D, 0f3F000000;
	cvt.sat.f32.f32 	%f305, %f304;
	fma.rm.f32 	%f306, %f305, %f279, %f278;
	add.f32 	%f307, %f306, 0fCB40007F;
	neg.f32 	%f308, %f307;
	fma.rn.f32 	%f309, %f303, 0f3FB8AA3B, %f308;
	fma.rn.f32 	%f310, %f303, 0f32A57060, %f309;
	mov.b32 	%r85, %f306;
	shl.b32 	%r86, %r85, 23;
	mov.b32 	%f311, %r86;
	ex2.approx.ftz.f32 	%f312, %f310;
	mul.f32 	%f313, %f312, %f311;
	mul.f32 	%f314, %f27, %f313;
	st.global.f32 	[%rd43+-8], %f314;
	ld.global.f32 	%f315, [%rd44+-4];
	sub.f32 	%f316, %f315, %f484;
	fma.rn.f32 	%f317, %f316, 0f3BBB989D, 0f3F000000;
	cvt.sat.f32.f32 	%f318, %f317;
	fma.rm.f32 	%f319, %f318, %f279, %f278;
	add.f32 	%f320, %f319, 0fCB40007F;
	neg.f32 	%f321, %f320;
	fma.rn.f32 	%f322, %f316, 0f3FB8AA3B, %f321;
	fma.rn.f32 	%f323, %f316, 0f32A57060, %f322;
	mov.b32 	%r87, %f319;
	shl.b32 	%r88, %r87, 23;
	mov.b32 	%f324, %r88;
	ex2.approx.ftz.f32 	%f325, %f323;
	mul.f32 	%f326, %f325, %f324;
	mul.f32 	%f327, %f27, %f326;
	st.global.f32 	[%rd43+-4], %f327;
	ld.global.f32 	%f328, [%rd44];
	sub.f32 	%f329, %f328, %f484;
	fma.rn.f32 	%f330, %f329, 0f3BBB989D, 0f3F000000;
	cvt.sat.f32.f32 	%f331, %f330;
	fma.rm.f32 	%f332, %f331, %f279, %f278;
	add.f32 	%f333, %f332, 0fCB40007F;
	neg.f32 	%f334, %f333;
	fma.rn.f32 	%f335, %f329, 0f3FB8AA3B, %f334;
	fma.rn.f32 	%f336, %f329, 0f32A57060, %f335;
	mov.b32 	%r89, %f332;
	shl.b32 	%r90, %r89, 23;
	mov.b32 	%f337, %r90;
	ex2.approx.ftz.f32 	%f338, %f336;
	mul.f32 	%f339, %f338, %f337;
	mul.f32 	%f340, %f27, %f339;
	st.global.f32 	[%rd43], %f340;
	ld.global.f32 	%f341, [%rd44+4];
	sub.f32 	%f342, %f341, %f484;
	fma.rn.f32 	%f343, %f342, 0f3BBB989D, 0f3F000000;
	cvt.sat.f32.f32 	%f344, %f343;
	fma.rm.f32 	%f345, %f344, %f279, %f278;
	add.f32 	%f346, %f345, 0fCB40007F;
	neg.f32 	%f347, %f346;
	fma.rn.f32 	%f348, %f342, 0f3FB8AA3B, %f347;
	fma.rn.f32 	%f349, %f342, 0f32A57060, %f348;
	mov.b32 	%r91, %f345;
	shl.b32 	%r92, %r91, 23;
	mov.b32 	%f350, %r92;
	ex2.approx.ftz.f32 	%f351, %f349;
	mul.f32 	%f352, %f351, %f350;
	mul.f32 	%f353, %f27, %f352;
	st.global.f32 	[%rd43+4], %f353;
	ld.global.f32 	%f354, [%rd44+8];
	sub.f32 	%f355, %f354, %f484;
	fma.rn.f32 	%f356, %f355, 0f3BBB989D, 0f3F000000;
	cvt.sat.f32.f32 	%f357, %f356;
	fma.rm.f32 	%f358, %f357, %f279, %f278;
	add.f32 	%f359, %f358, 0fCB40007F;
	neg.f32 	%f360, %f359;
	fma.rn.f32 	%f361, %f355, 0f3FB8AA3B, %f360;
	fma.rn.f32 	%f362, %f355, 0f32A57060, %f361;
	mov.b32 	%r93, %f358;
	shl.b32 	%r94, %r93, 23;
	mov.b32 	%f363, %r94;
	ex2.approx.ftz.f32 	%f364, %f362;
	mul.f32 	%f365, %f364, %f363;
	mul.f32 	%f366, %f27, %f365;
	st.global.f32 	[%rd43+8], %f366;
	ld.global.f32 	%f367, [%rd44+12];
	sub.f32 	%f368, %f367, %f484;
	fma.rn.f32 	%f369, %f368, 0f3BBB989D, 0f3F000000;
	cvt.sat.f32.f32 	%f370, %f369;
	fma.rm.f32 	%f371, %f370, %f279, %f278;
	add.f32 	%f372, %f371, 0fCB40007F;
	neg.f32 	%f373, %f372;
	fma.rn.f32 	%f374, %f368, 0f3FB8AA3B, %f373;
	fma.rn.f32 	%f375, %f368, 0f32A57060, %f374;
	mov.b32 	%r95, %f371;
	shl.b32 	%r96, %r95, 23;
	mov.b32 	%f376, %r96;
	ex2.approx.ftz.f32 	%f377, %f375;
	mul.f32 	%f378, %f377, %f376;
	mul.f32 	%f379, %f27, %f378;
	st.global.f32 	[%rd43+12], %f379;
	add.s32 	%r122, %r122, 8;
	add.s64 	%rd44, %rd44, 32;
	add.s64 	%rd43, %rd43, 32;
	setp.ne.s32 	%p51, %r122, 0;
	@%p51 bra 	$L__BB6_28;
$L__BB6_29:
	setp.eq.s32 	%p52, %r15, 0;
	@%p52 bra 	$L__BB6_37;
	and.b32  	%r35, %r40, 3;
	setp.lt.u32 	%p53, %r15, 4;
	@%p53 bra 	$L__BB6_32;
	mul.wide.u32 	%rd31, %r124, 4;
	add.s64 	%rd32, %rd2, %rd31;
	ld.global.f32 	%f380, [%rd32];
	sub.f32 	%f381, %f380, %f484;
	fma.rn.f32 	%f382, %f381, 0f3BBB989D, 0f3F000000;
	cvt.sat.f32.f32 	%f383, %f382;
	mov.f32 	%f384, 0f4B400001;
	mov.f32 	%f385, 0f437C0000;
	fma.rm.f32 	%f386, %f383, %f385, %f384;
	add.f32 	%f387, %f386, 0fCB40007F;
	neg.f32 	%f388, %f387;
	fma.rn.f32 	%f389, %f381, 0f3FB8AA3B, %f388;
	fma.rn.f32 	%f390, %f381, 0f32A57060, %f389;
	mov.b32 	%r97, %f386;
	shl.b32 	%r98, %r97, 23;
	mov.b32 	%f391, %r98;
	ex2.approx.ftz.f32 	%f392, %f390;
	mul.f32 	%f393, %f392, %f391;
	mul.f32 	%f394, %f27, %f393;
	add.s64 	%rd33, %rd1, %rd31;
	st.global.f32 	[%rd33], %f394;
	ld.global.f32 	%f395, [%rd32+4];
	sub.f32 	%f396, %f395, %f484;
	fma.rn.f32 	%f397, %f396, 0f3BBB989D, 0f3F000000;
	cvt.sat.f32.f32 	%f398, %f397;
	fma.rm.f32 	%f399, %f398, %f385, %f384;
	add.f32 	%f400, %f399, 0fCB40007F;
	neg.f32 	%f401, %f400;
	fma.rn.f32 	%f402, %f396, 0f3FB8AA3B, %f401;
	fma.rn.f32 	%f403, %f396, 0f32A57060, %f402;
	mov.b32 	%r99, %f399;
	shl.b32 	%r100, %r99, 23;
	mov.b32 	%f404, %r100;
	ex2.approx.ftz.f32 	%f405, %f403;
	mul.f32 	%f406, %f405, %f404;
	mul.f32 	%f407, %f27, %f406;
	st.global.f32 	[%rd33+4], %f407;
	ld.global.f32 	%f408, [%rd32+8];
	sub.f32 	%f409, %f408, %f484;
	fma.rn.f32 	%f410, %f409, 0f3BBB989D, 0f3F000000;
	cvt.sat.f32.f32 	%f411, %f410;
	fma.rm.f32 	%f412, %f411, %f385, %f384;
	add.f32 	%f413, %f412, 0fCB40007F;
	neg.f32 	%f414, %f413;
	fma.rn.f32 	%f415, %f409, 0f3FB8AA3B, %f414;
	fma.rn.f32 	%f416, %f409, 0f32A57060, %f415;
	mov.b32 	%r101, %f412;
	shl.b32 	%r102, %r101, 23;
	mov.b32 	%f417, %r102;
	ex2.approx.ftz.f32 	%f418, %f416;
	mul.f32 	%f419, %f418, %f417;
	mul.f32 	%f420, %f27, %f419;
	st.global.f32 	[%rd33+8], %f420;
	ld.global.f32 	%f421, [%rd32+12];
	sub.f32 	%f422, %f421, %f484;
	fma.rn.f32 	%f423, %f422, 0f3BBB989D, 0f3F000000;
	cvt.sat.f32.f32 	%f424, %f423;
	fma.rm.f32 	%f425, %f424, %f385, %f384;
	add.f32 	%f426, %f425, 0fCB40007F;
	neg.f32 	%f427, %f426;
	fma.rn.f32 	%f428, %f422, 0f3FB8AA3B, %f427;
	fma.rn.f32 	%f429, %f422, 0f32A57060, %f428;
	mov.b32 	%r103, %f425;
	shl.b32 	%r104, %r103, 23;
	mov.b32 	%f430, %r104;
	ex2.approx.ftz.f32 	%f431, %f429;
	mul.f32 	%f432, %f431, %f430;
	mul.f32 	%f433, %f27, %f432;
	st.global.f32 	[%rd33+12], %f433;
	add.s32 	%r124, %r124, 4;
$L__BB6_32:
	setp.eq.s32 	%p54, %r35, 0;
	@%p54 bra 	$L__BB6_37;
	setp.eq.s32 	%p55, %r35, 1;
	@%p55 bra 	$L__BB6_35;
	mul.wide.u32 	%rd34, %r124, 4;
	add.s64 	%rd35, %rd2, %rd34;
	ld.global.f32 	%f434, [%rd35];
	sub.f32 	%f435, %f434, %f484;
	fma.rn.f32 	%f436, %f435, 0f3BBB989D, 0f3F000000;
	cvt.sat.f32.f32 	%f437, %f436;
	mov.f32 	%f438, 0f4B400001;
	mov.f32 	%f439, 0f437C0000;
	fma.rm.f32 	%f440, %f437, %f439, %f438;
	add.f32 	%f441, %f440, 0fCB40007F;
	neg.f32 	%f442, %f441;
	fma.rn.f32 	%f443, %f435, 0f3FB8AA3B, %f442;
	fma.rn.f32 	%f444, %f435, 0f32A57060, %f443;
	mov.b32 	%r105, %f440;
	shl.b32 	%r106, %r105, 23;
	mov.b32 	%f445, %r106;
	ex2.approx.ftz.f32 	%f446, %f444;
	mul.f32 	%f447, %f446, %f445;
	mul.f32 	%f448, %f27, %f447;
	add.s64 	%rd36, %rd1, %rd34;
	st.global.f32 	[%rd36], %f448;
	ld.global.f32 	%f449, [%rd35+4];
	sub.f32 	%f450, %f449, %f484;
	fma.rn.f32 	%f451, %f450, 0f3BBB989D, 0f3F000000;
	cvt.sat.f32.f32 	%f452, %f451;
	fma.rm.f32 	%f453, %f452, %f439, %f438;
	add.f32 	%f454, %f453, 0fCB40007F;
	neg.f32 	%f455, %f454;
	fma.rn.f32 	%f456, %f450, 0f3FB8AA3B, %f455;
	fma.rn.f32 	%f457, %f450, 0f32A57060, %f456;
	mov.b32 	%r107, %f453;
	shl.b32 	%r108, %r107, 23;
	mov.b32 	%f458, %r108;
	ex2.approx.ftz.f32 	%f459, %f457;
	mul.f32 	%f460, %f459, %f458;
	mul.f32 	%f461, %f27, %f460;
	st.global.f32 	[%rd36+4], %f461;
	add.s32 	%r124, %r124, 2;
$L__BB6_35:
	and.b32  	%r109, %r40, 1;
	setp.eq.b32 	%p56, %r109, 1;
	not.pred 	%p57, %p56;
	@%p57 bra 	$L__BB6_37;
	mul.wide.u32 	%rd37, %r124, 4;
	add.s64 	%rd38, %rd2, %rd37;
	ld.global.f32 	%f462, [%rd38];
	sub.f32 	%f463, %f462, %f484;
	fma.rn.f32 	%f464, %f463, 0f3BBB989D, 0f3F000000;
	cvt.sat.f32.f32 	%f465, %f464;
	mov.f32 	%f466, 0f4B400001;
	mov.f32 	%f467, 0f437C0000;
	fma.rm.f32 	%f468, %f465, %f467, %f466;
	add.f32 	%f469, %f468, 0fCB40007F;
	neg.f32 	%f470, %f469;
	fma.rn.f32 	%f471, %f463, 0f3FB8AA3B, %f470;
	fma.rn.f32 	%f472, %f463, 0f32A57060, %f471;
	mov.b32 	%r110, %f468;
	shl.b32 	%r111, %r110, 23;
	mov.b32 	%f473, %r111;
	ex2.approx.ftz.f32 	%f474, %f472;
	mul.f32 	%f475, %f474, %f473;
	mul.f32 	%f476, %f27, %f475;
	add.s64 	%rd39, %rd1, %rd37;
	st.global.f32 	[%rd39], %f476;
$L__BB6_37:
	ret;

}
	// .globl	talu_attn_weighted_sum_f32_v1
.visible .entry talu_attn_weighted_sum_f32_v1(
	.param .u64 .ptr .align 1 talu_attn_weighted_sum_f32_v1_param_0,
	.param .u64 .ptr .align 1 talu_attn_weighted_sum_f32_v1_param_1,
	.param .u64 .ptr .align 1 talu_attn_weighted_sum_f32_v1_param_2,
	.param .u32 talu_attn_weighted_sum_f32_v1_param_3,
	.param .u32 talu_attn_weighted_sum_f32_v1_param_4,
	.param .u32 talu_attn_weighted_sum_f32_v1_param_5,
	.param .u32 talu_attn_weighted_sum_f32_v1_param_6
)
{
	.reg .pred 	%p<11>;
	.reg .b32 	%r<30>;
	.reg .b32 	%f<68>;
	.reg .b64 	%rd<64>;

	ld.param.u64 	%rd12, [talu_attn_weighted_sum_f32_v1_param_0];
	ld.param.u64 	%rd13, [talu_attn_weighted_sum_f32_v1_param_1];
	ld.param.u64 	%rd14, [talu_attn_weighted_sum_f32_v1_param_2];
	ld.param.u32 	%r13, [talu_attn_weighted_sum_f32_v1_param_3];
	ld.param.u32 	%r14, [talu_attn_weighted_sum_f32_v1_param_4];
	ld.param.u32 	%r15, [talu_attn_weighted_sum_f32_v1_param_5];
	ld.param.u32 	%r16, [talu_attn_weighted_sum_f32_v1_param_6];
	cvta.to.global.u64 	%rd1, %rd14;
	cvta.to.global.u64 	%rd2, %rd13;
	mov.u32 	%r17, %ctaid.x;
	mov.u32 	%r18, %ntid.x;
	mov.u32 	%r19, %tid.x;
	mad.lo.s32 	%r1, %r17, %r18, %r19;
	setp.ge.u32 	%p1, %r1, %r16;
	@%p1 bra 	$L__BB7_14;
	setp.eq.s32 	%p2, %r13, 0;
	mov.f32 	%f67, 0f00000000;
	@%p2 bra 	$L__BB7_13;
	cvt.u64.u32 	%rd15, %r15;
	cvt.u64.u32 	%rd16, %r1;
	add.s64 	%rd3, %rd15, %rd16;
	and.b32  	%r2, %r13, 7;
	setp.lt.u32 	%p3, %r13, 8;
	mov.f32 	%f67, 0f00000000;
	mov.b32 	%r28, 0;
	@%p3 bra 	$L__BB7_5;
	and.b32  	%r28, %r13, -8;
	neg.s32 	%r26, %r28;
	shl.b64 	%rd17, %rd3, 2;
	add.s64 	%rd63, %rd1, %rd17;
	mul.wide.u32 	%rd5, %r14, 32;
	add.s64 	%rd62, %rd2, 16;
	mul.wide.u32 	%rd7, %r14, 4;
	mov.f32 	%f67, 0f00000000;
$L__BB7_4:
	.pragma "nounroll";
	ld.global.f32 	%f17, [%rd62+-16];
	ld.global.f32 	%f18, [%rd63];
	fma.rn.f32 	%f19, %f17, %f18, %f67;
	ld.global.f32 	%f20, [%rd62+-12];
	add.s64 	%rd18, %rd63, %rd7;
	ld.global.f32 	%f21, [%rd18];
	fma.rn.f32 	%f22, %f20, %f21, %f19;
	ld.global.f32 	%f23, [%rd62+-8];
	add.s64 	%rd19, %rd18, %rd7;
	ld.global.f32 	%f24, [%rd19];
	fma.rn.f32 	%f25, %f23, %f24, %f22;
	ld.global.f32 	%f26, [%rd62+-4];
	add.s64 	%rd20, %rd19, %rd7;
	ld.global.f32 	%f27, [%rd20];
	fma.rn.f32 	%f28, %f26, %f27, %f25;
	ld.global.f32 	%f29, [%rd62];
	add.s64 	%rd21, %rd20, %rd7;
	ld.global.f32 	%f30, [%rd21];
	fma.rn.f32 	%f31, %f29, %f30, %f28;
	ld.global.f32 	%f32, [%rd62+4];
	add.s64 	%rd22, %rd21, %rd7;
	ld.global.f32 	%f33, [%rd22];
	fma.rn.f32 	%f34, %f32, %f33, %f31;
	ld.global.f32 	%f35, [%rd62+8];
	add.s64 	%rd23, %rd22, %rd7;
	ld.global.f32 	%f36, [%rd23];
	fma.rn.f32 	%f37, %f35, %f36, %f34;
	ld.global.f32 	%f38, [%rd62+12];
	add.s64 	%rd24, %rd23, %rd7;
	ld.global.f32 	%f39, [%rd24];
	fma.rn.f32 	%f67, %f38, %f39, %f37;
	add.s32 	%r26, %r26, 8;
	add.s64 	%rd63, %rd63, %rd5;
	add.s64 	%rd62, %rd62, 32;
	setp.ne.s32 	%p4, %r26, 0;
	@%p4 bra 	$L__BB7_4;
$L__BB7_5:
	setp.eq.s32 	%p5, %r2, 0;
	@%p5 bra 	$L__BB7_13;
	and.b32  	%r8, %r13, 3;
	setp.lt.u32 	%p6, %r2, 4;
	@%p6 bra 	$L__BB7_8;
	mul.wide.u32 	%rd25, %r28, 4;
	add.s64 	%rd26, %rd2, %rd25;
	ld.global.f32 	%f41, [%rd26];
	mul.wide.u32 	%rd27, %r28, %r14;
	add.s64 	%rd28, %rd3, %rd27;
	shl.b64 	%rd29, %rd28, 2;
	add.s64 	%rd30, %rd1, %rd29;
	ld.global.f32 	%f42, [%rd30];
	fma.rn.f32 	%f43, %f41, %f42, %f67;
	add.s32 	%r21, %r28, 1;
	ld.global.f32 	%f44, [%rd26+4];
	mul.wide.u32 	%rd31, %r21, %r14;
	add.s64 	%rd32, %rd3, %rd31;
	shl.b64 	%rd33, %rd32, 2;
	add.s64 	%rd34, %rd1, %rd33;
	ld.global.f32 	%f45, [%rd34];
	fma.rn.f32 	%f46, %f44, %f45, %f43;
	add.s32 	%r22, %r28, 2;
	ld.global.f32 	%f47, [%rd26+8];
	mul.wide.u32 	%rd35, %r22, %r14;
	add.s64 	%rd36, %rd3, %rd35;
	shl.b64 	%rd37, %rd36, 2;
	add.s64 	%rd38, %rd1, %rd37;
	ld.global.f32 	%f48, [%rd38];
	fma.rn.f32 	%f49, %f47, %f48, %f46;
	add.s32 	%r23, %r28, 3;
	ld.global.f32 	%f50, [%rd26+12];
	mul.wide.u32 	%rd39, %r23, %r14;
	add.s64 	%rd40, %rd3, %rd39;
	shl.b64 	%rd41, %rd40, 2;
	add.s64 	%rd42, %rd1, %rd41;
	ld.global.f32 	%f51, [%rd42];
	fma.rn.f32 	%f67, %f50, %f51, %f49;
	add.s32 	%r28, %r28, 4;
$L__BB7_8:
	setp.eq.s32 	%p7, %r8, 0;
	@%p7 bra 	$L__BB7_13;
	setp.eq.s32 	%p8, %r8, 1;
	@%p8 bra 	$L__BB7_11;
	mul.wide.u32 	%rd43, %r28, 4;
	add.s64 	%rd44, %rd2, %rd43;
	ld.global.f32 	%f53, [%rd44];
	mul.wide.u32 	%rd45, %r28, %r14;
	add.s64 	%rd46, %rd3, %rd45;
	shl.b64 	%rd47, %rd46, 2;
	add.s64 	%rd48, %rd1, %rd47;
	ld.global.f32 	%f54, [%rd48];
	fma.rn.f32 	%f55, %f53, %f54, %f67;
	add.s32 	%r24, %r28, 1;
	ld.global.f32 	%f56, [%rd44+4];
	mul.wide.u32 	%rd49, %r24, %r14;
	add.s64 	%rd50, %rd3, %rd49;
	shl.b64 	%rd51, %rd50, 2;
	add.s64 	%rd52, %rd1, %rd51;
	ld.global.f32 	%f57, [%rd52];
	fma.rn.f32 	%f67, %f56, %f57, %f55;
	add.s32 	%r28, %r28, 2;
$L__BB7_11:
	and.b32  	%r25, %r13, 1;
	setp.eq.b32 	%p9, %r25, 1;
	not.pred 	%p10, %p9;
	@%p10 bra 	$L__BB7_13;
	mul.wide.u32 	%rd53, %r28, 4;
	add.s64 	%rd54, %rd2, %rd53;
	ld.global.f32 	%f58, [%rd54];
	mul.wide.u32 	%rd55, %r28, %r14;
	add.s64 	%rd56, %rd3, %rd55;
	shl.b64 	%rd57, %rd56, 2;
	add.s64 	%rd58, %rd1, %rd57;
	ld.global.f32 	%f59, [%rd58];
	fma.rn.f32 	%f67, %f58, %f59, %f67;
$L__BB7_13:
	cvta.to.global.u64 	%rd59, %rd12;
	mul.wide.u32 	%rd60, %r1, 4;
	add.s64 	%rd61, %rd59, %rd60;
	st.global.f32 	[%rd61], %f67;
$L__BB7_14:
	ret;

}
	// .globl	talu_silu_f32_v1
.visible .entry talu_silu_f32_v1(
	.param .u64 .ptr .align 1 talu_silu_f32_v1_param_0,
	.param .u64 .ptr .align 1 talu_silu_f32_v1_param_1,
	.param .u32 talu_silu_f32_v1_param_2
)
{
	.reg .pred 	%p<2>;
	.reg .b32 	%r<8>;
	.reg .b32 	%f<15>;
	.reg .b64 	%rd<8>;

	ld.param.u64 	%rd1, [talu_silu_f32_v1_param_0];
	ld.param.u64 	%rd2, [talu_silu_f32_v1_param_1];
	ld.param.u32 	%r2, [talu_silu_f32_v1_param_2];
	mov.u32 	%r3, %ctaid.x;
	mov.u32 	%r4, %ntid.x;
	mov.u32 	%r5, %tid.x;
	mad.lo.s32 	%r1, %r3, %r4, %r5;
	setp.ge.u32 	%p1, %r1, %r2;
	@%p1 bra 	$L__BB8_2;
	cvta.to.global.u64 	%rd3, %rd2;
	cvta.to.global.u64 	%rd4, %rd1;
	mul.wide.u32 	%rd5, %r1, 4;
	add.s64 	%rd6, %rd3, %rd5;
	ld.global.f32 	%f1, [%rd6];
	fma.rn.f32 	%f2, %f1, 0fBBBB989D, 0f3F000000;
	cvt.sat.f32.f32 	%f3, %f2;
	mov.f32 	%f4, 0f4B400001;
	mov.f32 	%f5, 0f437C0000;
	fma.rm.f32 	%f6, %f3, %f5, %f4;
	add.f32 	%f7, %f6, 0fCB40007F;
	neg.f32 	%f8, %f7;
	fma.rn.f32 	%f9, %f1, 0fBFB8AA3B, %f8;
	fma.rn.f32 	%f10, %f1, 0fB2A57060, %f9;
	mov.b32 	%r6, %f6;
	shl.b32 	%r7, %r6, 23;
	mov.b32 	%f11, %r7;
	ex2.approx.ftz.f32 	%f12, %f10;
	fma.rn.f32 	%f13, %f12, %f11, 0f3F800000;
	div.rn.f32 	%f14, %f1, %f13;
	add.s64 	%rd7, %rd4, %rd5;
	st.global.f32 	[%rd7], %f14;
$L__BB8_2:
	ret;

}
	// .globl	talu_argmax_f32_v1
.visible .entry talu_argmax_f32_v1(
	.param .u64 .ptr .align 1 talu_argmax_f32_v1_param_0,
	.param .u32 talu_argmax_f32_v1_param_1,
	.param .u64 .ptr .align 1 talu_argmax_f32_v1_param_2
)
{
	.reg .pred 	%p<18>;
	.reg .b32 	%r<30>;
	.reg .b32 	%f<11>;
	.reg .b64 	%rd<7>;
	// demoted variable
	.shared .align 4 .b8 _ZZ18talu_argmax_f32_v1E10shared_val[1024];
	// demoted variable
	.shared .align 4 .b8 _ZZ18talu_argmax_f32_v1E10shared_idx[1024];
	ld.param.u64 	%rd2, [talu_argmax_f32_v1_param_0];
	ld.param.u32 	%r14, [talu_argmax_f32_v1_param_1];
	ld.param.u64 	%rd3, [talu_argmax_f32_v1_param_2];
	mov.u32 	%r1, %tid.x;
	setp.ge.u32 	%p3, %r1, %r14;
	mov.b32 	%r28, 0;
	mov.f32 	%f10, 0fFF7FFFFF;
	@%p3 bra 	$L__BB9_5;
	mov.u32 	%r2, %ntid.x;
	cvta.to.global.u64 	%rd1, %rd2;
	mov.f32 	%f10, 0fFF7FFFFF;
	mov.b32 	%r28, 0;
	mov.u32 	%r26, %r1;
$L__BB9_2:
	mul.wide.u32 	%rd4, %r26, 4;
	add.s64 	%rd5, %rd1, %rd4;
	ld.global.f32 	%f2, [%rd5];
	setp.gt.f32 	%p5, %f2, %f10;
	mov.pred 	%p17, -1;
	@%p5 bra 	$L__BB9_4;
	setp.eq.f32 	%p6, %f2, %f10;
	setp.lt.u32 	%p7, %r26, %r28;
	and.pred  	%p17, %p6, %p7;
$L__BB9_4:
	selp.f32 	%f10, %f2, %f10, %p17;
	selp.b32 	%r28, %r26, %r28, %p17;
	add.s32 	%r26, %r26, %r2;
	setp.lt.u32 	%p8, %r26, %r14;
	@%p8 bra 	$L__BB9_2;
$L__BB9_5:
	shl.b32 	%r17, %r1, 2;
	mov.u32 	%r18, _ZZ18talu_argmax_f32_v1E10shared_val;
	add.s32 	%r8, %r18, %r17;
	st.shared.f32 	[%r8], %f10;
	mov.u32 	%r19, _ZZ18talu_argmax_f32_v1E10shared_idx;
	add.s32 	%r9, %r19, %r17;
	st.shared.u32 	[%r9], %r28;
	bar.sync 	0;
	mov.u32 	%r29, %ntid.x;
	setp.lt.u32 	%p9, %r29, 2;
	@%p9 bra 	$L__BB9_11;
$L__BB9_6:
	mov.u32 	%r11, %r29;
	shr.u32 	%r29, %r11, 1;
	setp.ge.u32 	%p10, %r1, %r29;
	@%p10 bra 	$L__BB9_10;
	shl.b32 	%r20, %r29, 2;
	add.s32 	%r21, %r8, %r20;
	ld.shared.f32 	%f5, [%r21];
	add.s32 	%r22, %r9, %r20;
	ld.shared.u32 	%r13, [%r22];
	ld.shared.f32 	%f6, [%r8];
	setp.gt.f32 	%p11, %f5, %f6;
	@%p11 bra 	$L__BB9_9;
	ld.shared.u32 	%r23, [%r9];
	setp.neu.f32 	%p12, %f5, %f6;
	setp.ge.u32 	%p13, %r13, %r23;
	or.pred  	%p14, %p12, %p13;
	@%p14 bra 	$L__BB9_10;
$L__BB9_9:
	st.shared.f32 	[%r8], %f5;
	st.shared.u32 	[%r9], %r13;
$L__BB9_10:
	bar.sync 	0;
	setp.gt.u32 	%p15, %r11, 3;
	@%p15 bra 	$L__BB9_6;
$L__BB9_11:
	setp.ne.s32 	%p16, %r1, 0;
	@%p16 bra 	$L__BB9_13;
	ld.shared.u32 	%r25, [_ZZ18talu_argmax_f32_v1E10shared_idx];
	cvta.to.global.u64 	%rd6, %rd3;
	st.global.u32 	[%rd6], %r25;
$L__BB9_13:
	ret;

}


// ===== COMPILED SASS (sm_100) =====

	.target	sm_100

	.elftype	@"ET_EXEC"


//--------------------- .note.nv.tkinfo           --------------------------
	.section	.note.nv.tkinfo,"",@"SHT_NOTE"
	.sectionflags	@"SHF_NOTE_NV_TKINFO"
	.tkinfo
        /*0018*/ 	.word	0x00000002
        /*0030*/ 	.string	""
        /*0030*/ 	.string	"ptxas"
        /*0030*/ 	.string	"Cuda compilation tools, release 13.0, V13.0.88"
        /*0030*/ 	.string	"Build cuda_13.0.r13.0/compiler.36424714_0"
        /*0030*/ 	.string	"-arch sm_100 -m 64 "



//--------------------- .note.nv.cuinfo           --------------------------
	.section	.note.nv.cuinfo,"",@"SHT_NOTE"
	.sectionflags	@"SHF_NOTE_NV_CUINFO"
        /*0018*/ 	.short	0x0002
        /*001a*/ 	.short	0x0064
        /*001c*/ 	.short	0x0082
	.zero		2


//--------------------- .nv.info                  --------------------------
	.section	.nv.info,"",@"SHT_CUDA_INFO"
	.align	4


	//----- nvinfo : EIATTR_REGCOUNT
	.align		4
        /*0000*/ 	.byte	0x04, 0x2f
        /*0002*/ 	.short	(.L_2 - .L_1)
	.align		4
.L_1:
        /*0004*/ 	.word	index@(talu_vector_add_f32_v1)
        /*0008*/ 	.word	0x0000000c


	//----- nvinfo : EIATTR_FRAME_SIZE
	.align		4
.L_2:
        /*000c*/ 	.byte	0x04, 0x11
        /*000e*/ 	.short	(.L_4 - .L_3)
	.align		4
.L_3:
        /*0010*/ 	.word	index@(talu_vector_add_f32_v1)
        /*0014*/ 	.word	0x00000000


	//----- nvinfo : EIATTR_REGCOUNT
	.align		4
.L_4:
        /*0018*/ 	.byte	0x04, 0x2f
        /*001a*/ 	.short	(.L_6 - .L_5)
	.align		4
.L_5:
        /*001c*/ 	.word	index@(talu_mul_f32_v1)
        /*0020*/ 	.word	0x0000000c


	//----- nvinfo : EIATTR_FRAME_SIZE
	.align		4
.L_6:
        /*0024*/ 	.byte	0x04, 0x11
        /*0026*/ 	.short	(.L_8 - .L_7)
	.align		4
.L_7:
        /*0028*/ 	.word	index@(talu_mul_f32_v1)
        /*002c*/ 	.word	0x00000000


	//----- nvinfo : EIATTR_REGCOUNT
	.align		4
.L_8:
        /*0030*/ 	.byte	0x04, 0x2f
        /*0032*/ 	.short	(.L_10 - .L_9)
	.align		4
.L_9:
        /*0034*/ 	.word	index@(talu_copy_f32_v1)
        /*0038*/ 	.word	0x0000000a


	//----- nvinfo : EIATTR_FRAME_SIZE
	.align		4
.L_10:
        /*003c*/ 	.byte	0x04, 0x11
        /*003e*/ 	.short	(.L_12 - .L_11)
	.align		4
.L_11:
        /*0040*/ 	.word	index@(talu_copy_f32_v1)
        /*0044*/ 	.word	0x00000000


	//----- nvinfo : EIATTR_REGCOUNT
	.align		4
.L_12:
        /*0048*/ 	.byte	0x04, 0x2f
        /*004a*/ 	.short	(.L_14 - .L_13)
	.align		4
.L_13:
        /*004c*/ 	.word	index@(talu_rmsnorm_f32_v1)
        /*0050*/ 	.word	0x00000020


	//----- nvinfo : EIATTR_FRAME_SIZE
	.align		4
.L_14:
        /*0054*/ 	.byte	0x04, 0x11
        /*0056*/ 	.short	(.L_16 - .L_15)
	.align		4
.L_15:
        /*0058*/ 	.word	index@($__internal_3_$__cuda_sm3x_div_rn_noftz_f32_slowpath)
        /*005c*/ 	.word	0x00000000


	//----- nvinfo : EIATTR_FRAME_SIZE
	.align		4
.L_16:
        /*0060*/ 	.byte	0x04, 0x11
        /*0062*/ 	.short	(.L_18 - .L_17)
	.align		4
.L_17:
        /*0064*/ 	.word	index@(talu_rmsnorm_f32_v1)
        /*0068*/ 	.word	0x00000000


	//----- nvinfo : EIATTR_REGCOUNT
	.align		4
.L_18:
        /*006c*/ 	.byte	0x04, 0x2f
        /*006e*/ 	.short	(.L_20 - .L_19)
	.align		4
.L_19:
        /*0070*/ 	.word	index@(talu_rope_f32_v1)
        /*0074*/ 	.word	0x00000014


	//----- nvinfo : EIATTR_FRAME_SIZE
	.align		4
.L_20:
        /*0078*/ 	.byte	0x04, 0x11
        /*007a*/ 	.short	(.L_22 - .L_21)
	.align		4
.L_21:
        /*007c*/ 	.word	index@($__internal_2_$__cuda_sm3x_div_rn_noftz_f32_slowpath)
        /*0080*/ 	.word	0x00000020


	//----- nvinfo : EIATTR_FRAME_SIZE
	.align		4
.L_22:
        /*0084*/ 	.byte	0x04, 0x11
        /*0086*/ 	.short	(.L_24 - .L_23)
	.align		4
.L_23:
        /*0088*/ 	.word	index@(talu_rope_f32_v1)
        /*008c*/ 	.word	0x00000020


	//----- nvinfo : EIATTR_REGCOUNT
	.align		4
.L_24:
        /*0090*/ 	.byte	0x04, 0x2f
        /*0092*/ 	.short	(.L_26 - .L_25)
	.align		4
.L_25:
        /*0094*/ 	.word	index@(talu_attn_scores_f32_v1)
        /*0098*/ 	.word	0x00000020


	//----- nvinfo : EIATTR_FRAME_SIZE
	.align		4
.L_26:
        /*009c*/ 	.byte	0x04, 0x11
        /*009e*/ 	.short	(.L_28 - .L_27)
	.align		4
.L_27:
        /*00a0*/ 	.word	index@(talu_attn_scores_f32_v1)
        /*00a4*/ 	.word	0x00000000


	//----- nvinfo : EIATTR_REGCOUNT
	.align		4
.L_28:
        /*00a8*/ 	.byte	0x04, 0x2f
        /*00aa*/ 	.short	(.L_30 - .L_29)
	.align		4
.L_29:
        /*00ac*/ 	.word	index@(talu_softmax_f32_v1)
        /*00b0*/ 	.word	0x00000020


	//----- nvinfo : EIATTR_FRAME_SIZE
	.align		4
.L_30:
        /*00b4*/ 	.byte	0x04, 0x11
        /*00b6*/ 	.short	(.L_32 - .L_31)
	.align		4
.L_31:
        /*00b8*/ 	.word	index@($__internal_1_$__cuda_sm20_rcp_rn_f32_slowpath)
        /*00bc*/ 	.word	0x00000000


	//----- nvinfo : EIATTR_FRAME_SIZE
	.align		4
.L_32:
        /*00c0*/ 	.byte	0x04, 0x11
        /*00c2*/ 	.short	(.L_34 - .L_33)
	.align		4
.L_33:
        /*00c4*/ 	.word	index@(talu_softmax_f32_v1)
        /*00c8*/ 	.word	0x00000000


	//----- nvinfo : EIATTR_REGCOUNT
	.align		4
.L_34:
        /*00cc*/ 	.byte	0x04, 0x2f
        /*00ce*/ 	.short	(.L_36 - .L_35)
	.align		4
.L_35:
        /*00d0*/ 	.word	index@(talu_attn_weighted_sum_f32_v1)
        /*00d4*/ 	.word	0x00000020


	//----- nvinfo : EIATTR_FRAME_SIZE
	.align		4
.L_36:
        /*00d8*/ 	.byte	0x04, 0x11
        /*00da*/ 	.short	(.L_38 - .L_37)
	.align		4
.L_37:
        /*00dc*/ 	.word	index@(talu_attn_weighted_sum_f32_v1)
        /*00e0*/ 	.word	0x00000000


	//----- nvinfo : EIATTR_REGCOUNT
	.align		4
.L_38:
        /*00e4*/ 	.byte	0x04, 0x2f
        /*00e6*/ 	.short	(.L_40 - .L_39)
	.align		4
.L_39:
        /*00e8*/ 	.word	index@(talu_silu_f32_v1)
        /*00ec*/ 	.word	0x00000010


	//----- nvinfo : EIATTR_FRAME_SIZE
	.align		4
.L_40:
        /*00f0*/ 	.byte	0x04, 0x11
        /*00f2*/ 	.short	(.L_42 - .L_41)
	.align		4
.L_41:
        /*00f4*/ 	.word	index@($__internal_0_$__cuda_sm3x_div_rn_noftz_f32_slowpath)
        /*00f8*/ 	.word	0x00000000


	//----- nvinfo : EIATTR_FRAME_SIZE
	.align		4
.L_42:
        /*00fc*/ 	.byte	0x04, 0x11
        /*00fe*/ 	.short	(.L_44 - .L_43)
	.align		4
.L_43:
        /*0100*/ 	.word	index@(talu_silu_f32_v1)
        /*0104*/ 	.word	0x00000000


	//----- nvinfo : EIATTR_REGCOUNT
	.align		4
.L_44:
        /*0108*/ 	.byte	0x04, 0x2f
        /*010a*/ 	.short	(.L_46 - .L_45)
	.align		4
.L_45:
        /*010c*/ 	.word	index@(talu_argmax_f32_v1)
        /*0110*/ 	.word	0x0000000e


	//----- nvinfo : EIATTR_FRAME_SIZE
	.align		4
.L_46:
        /*0114*/ 	.byte	0x04, 0x11
        /*0116*/ 	.short	(.L_48 - .L_47)
	.align		4
.L_47:
        /*0118*/ 	.word	index@(talu_argmax_f32_v1)
        /*011c*/ 	.word	0x00000000


	//----- nvinfo : EIATTR_MIN_STACK_SIZE
	.align		4
.L_48:
        /*0120*/ 	.byte	0x04, 0x12
        /*0122*/ 	.short	(.L_50 - .L_49)
	.align		4
.L_49:
        /*0124*/ 	.word	index@(talu_argmax_f32_v1)
        /*0128*/ 	.word	0x00000000


	//----- nvinfo : EIATTR_MIN_STACK_SIZE
	.align		4
.L_50:
        /*012c*/ 	.byte	0x04, 0x12
        /*012e*/ 	.short	(.L_52 - .L_51)
	.align		4
.L_51:
        /*0130*/ 	.word	index@(talu_silu_f32_v1)
        /*0134*/ 	.word	0x00000000


	//----- nvinfo : EIATTR_MIN_STACK_SIZE
	.align		4
.L_52:
        /*0138*/ 	.byte	0x04, 0x12
        /*013a*/ 	.short	(.L_54 - .L_53)
	.align		4
.L_53:
        /*013c*/ 	.word	index@(talu_attn_weighted_sum_f32_v1)
        /*0140*/ 	.word	0x00000000


	//----- nvinfo : EIATTR_MIN_STACK_SIZE
	.align		4
.L_54:
        /*0144*/ 	.byte	0x04, 0x12
        /*0146*/ 	.short	(.L_56 - .L_55)
	.align		4
.L_55:
        /*0148*/ 	.word	index@(talu_softmax_f32_v1)
        /*014c*/ 	.word	0x00000000


	//----- nvinfo : EIATTR_MIN_STACK_SIZE
	.align		4
.L_56:
        /*0150*/ 	.byte	0x04, 0x12
        /*0152*/ 	.short	(.L_58 - .L_57)
	.align		4
.L_57:
        /*0154*/ 	.word	index@(talu_attn_scores_f32_v1)
        /*0158*/ 	.word	0x00000000


	//----- nvinfo : EIATTR_MIN_STACK_SIZE
	.align		4
.L_58:
        /*015c*/ 	.byte	0x04, 0x12
        /*015e*/ 	.short	(.L_60 - .L_59)
	.align		4
.L_59:
        /*0160*/ 	.word	index@(talu_rope_f32_v1)
        /*0164*/ 	.word	0x00000020


	//----- nvinfo : EIATTR_MIN_STACK_SIZE
	.align		4
.L_60:
        /*0168*/ 	.byte	0x04, 0x12
        /*016a*/ 	.short	(.L_62 - .L_61)
	.align		4
.L_61:
        /*016c*/ 	.word	index@(talu_rmsnorm_f32_v1)
        /*0170*/ 	.word	0x00000000


	//----- nvinfo : EIATTR_MIN_STACK_SIZE
	.align		4
.L_62:
        /*0174*/ 	.byte	0x04, 0x12
        /*0176*/ 	.short	(.L_64 - .L_63)
	.align		4
.L_63:
        /*0178*/ 	.word	index@(talu_copy_f32_v1)
        /*017c*/ 	.word	0x00000000


	//----- nvinfo : EIATTR_MIN_STACK_SIZE
	.align		4
.L_64:
        /*0180*/ 	.byte	0x04, 0x12
        /*0182*/ 	.short	(.L_66 - .L_65)
	.align		4
.L_65:
        /*0184*/ 	.word	index@(talu_mul_f32_v1)
        /*0188*/ 	.word	0x00000000


	//----- nvinfo : EIATTR_MIN_STACK_SIZE
	.align		4
.L_66:
        /*018c*/ 	.byte	0x04, 0x12
        /*018e*/ 	.short	(.L_68 - .L_67)
	.align		4
.L_67:
        /*0190*/ 	.word	index@(talu_vector_add_f32_v1)
        /*0194*/ 	.word	0x00000000
.L_68:


//--------------------- .nv.compat                --------------------------
	.section	.nv.compat,"",@"SHT_CUDA_COMPAT_INFO"
	.align	4
        /*0000*/ 	.byte	0x02, 0x09, 0x00, 0x00, 0x02, 0x02, 0x01, 0x00, 0x02, 0x05, 0x05, 0x00, 0x03, 0x07, 0x01, 0x01
        /*0010*/ 	.byte	0x02, 0x03, 0x00, 0x00, 0x02, 0x06, 0x01, 0x00, 0x04, 0x0b, 0x08, 0x00, 0x01, 0x00, 0x00, 0x00
        /*0020*/ 	.byte	0x00, 0x00, 0x00, 0x00


//--------------------- .nv.info.talu_argmax_f32_v1 --------------------------
	.section	.nv.info.talu_argmax_f32_v1,"",@"SHT_CUDA_INFO"
	.sectionflags	@""
	.align	4


	//----- nvinfo : EIATTR_CUDA_API_VERSION
	.align		4
        /*0000*/ 	.byte	0x04, 0x37
        /*0002*/ 	.short	(.L_70 - .L_69)
.L_69:
        /*0004*/ 	.word	0x00000082


	//----- nvinfo : EIATTR_KPARAM_INFO
	.align		4
.L_70:
        /*0008*/ 	.byte	0x04, 0x17
        /*000a*/ 	.short	(.L_72 - .L_71)
.L_71:
        /*000c*/ 	.word	0x00000000
        /*0010*/ 	.short	0x0002
        /*0012*/ 	.short	0x0010
        /*0014*/ 	.byte	0x00, 0xf5, 0x21, 0x00


	//----- nvinfo : EIATTR_KPARAM_INFO
	.align		4
.L_72:
        /*0018*/ 	.byte	0x04, 0x17
        /*001a*/ 	.short	(.L_74 - .L_73)
.L_73:
        /*001c*/ 	.word	0x00000000
        /*0020*/ 	.short	0x0001
        /*0022*/ 	.short	0x0008
        /*0024*/ 	.byte	0x00, 0xf0, 0x11, 0x00


	//----- nvinfo : EIATTR_KPARAM_INFO
	.align		4
.L_74:
        /*0028*/ 	.byte	0x04, 0x17
        /*002a*/ 	.short	(.L_76 - .L_75)
.L_75:
        /*002c*/ 	.word	0x00000000
        /*0030*/ 	.short	0x0000
        /*0032*/ 	.short	0x0000
        /*0034*/ 	.byte	0x00, 0xf5, 0x21, 0x00


	//----- nvinfo : EIATTR_SPARSE_MMA_MASK
	.align		4
.L_76:
        /*0038*/ 	.byte	0x03, 0x50
        /*003a*/ 	.short	0x0000


	//----- nvinfo : EIATTR_MAXREG_COUNT
	.align		4
        /*003c*/ 	.byte	0x03, 0x1b
        /*003e*/ 	.short	0x00ff


	//----- nvinfo : EIATTR_NUM_BARRIERS
	.align		4
        /*0040*/ 	.byte	0x02, 0x4c
        /*0042*/ 	.byte	0x01
	.zero		1


	//----- nvinfo : EIATTR_MERCURY_ISA_VERSION
	.align		4
        /*0044*/ 	.byte	0x03, 0x5f
        /*0046*/ 	.short	0x0101


	//----- nvinfo : EIATTR_VRC_CTA_INIT_COUNT
	.align		4
        /*0048*/ 	.byte	0x02, 0x4a
	.zero		1
	.zero		1


	//----- nvinfo : EIATTR_EXIT_INSTR_OFFSETS
	.align		4
        /*004c*/ 	.byte	0x04, 0x1c
        /*004e*/ 	.short	(.L_78 - .L_77)


	//   ....[0]....
.L_77:
        /*0050*/ 	.word	0x00000440


	//   ....[1]....
        /*0054*/ 	.word	0x000004b0


	//----- nvinfo : EIATTR_CRS_STACK_SIZE
	.align		4
.L_78:
        /*0058*/ 	.byte	0x04, 0x1e
        /*005a*/ 	.short	(.L_80 - .L_79)
.L_79:
        /*005c*/ 	.word	0x00000000


	//----- nvinfo : EIATTR_CBANK_PARAM_SIZE
	.align		4
.L_80:
        /*0060*/ 	.byte	0x03, 0x19
        /*0062*/ 	.short	0x0018


	//----- nvinfo : EIATTR_PARAM_CBANK
	.align		4
        /*0064*/ 	.byte	0x04, 0x0a
        /*0066*/ 	.short	(.L_82 - .L_81)
	.align		4
.L_81:
        /*0068*/ 	.word	index@(.nv.constant0.talu_argmax_f32_v1)
        /*006c*/ 	.short	0x0380
        /*006e*/ 	.short	0x0018


	//----- nvinfo : EIATTR_SW_WAR
	.align		4
.L_82:
        /*0070*/ 	.byte	0x04, 0x36
        /*0072*/ 	.short	(.L_84 - .L_83)
.L_83:
        /*0074*/ 	.word	0x00000008
.L_84:


//--------------------- .nv.info.talu_silu_f32_v1 --------------------------
	.section	.nv.info.talu_silu_f32_v1,"",@"SHT_CUDA_INFO"
	.sectionflags	@""
	.align	4


	//----- nvinfo : EIATTR_CUDA_API_VERSION
	.align		4
        /*0000*/ 	.byte	0x04, 0x37
        /*0002*/ 	.short	(.L_86 - .L_85)
.L_85:
        /*0004*/ 	.word	0x00000082


	//----- nvinfo : EIATTR_KPARAM_INFO
	.align		4
.L_86:
        /*0008*/ 	.byte	0x04, 0x17
        /*000a*/ 	.short	(.L_88 - .L_87)
.L_87:
        /*000c*/ 	.word	0x00000000
        /*0010*/ 	.short	0x0002
        /*0012*/ 	.short	0x0010
        /*0014*/ 	.byte	0x00, 0xf0, 0x11, 0x00


	//----- nvinfo : EIATTR_KPARAM_INFO
	.align		4
.L_88:
        /*0018*/ 	.byte	0x04, 0x17
        /*001a*/ 	.short	(.L_90 - .L_89)
.L_89:
        /*001c*/ 	.word	0x00000000
        /*0020*/ 	.short	0x0001
        /*0022*/ 	.short	0x0008
        /*0024*/ 	.byte	0x00, 0xf5, 0x21, 0x00


	//----- nvinfo : EIATTR_KPARAM_INFO
	.align		4
.L_90:
        /*0028*/ 	.byte	0x04, 0x17
        /*002a*/ 	.short	(.L_92 - .L_91)
.L_91:
        /*002c*/ 	.word	0x00000000
        /*0030*/ 	.short	0x0000
        /*0032*/ 	.short	0x0000
        /*0034*/ 	.byte	0x00, 0xf5, 0x21, 0x00


	//----- nvinfo : EIATTR_SPARSE_MMA_MASK
	.align		4
.L_92:
        /*0038*/ 	.byte	0x03, 0x50
        /*003a*/ 	.short	0x0000


	//----- nvinfo : EIATTR_MAXREG_COUNT
	.align		4
        /*003c*/ 	.byte	0x03, 0x1b
        /*003e*/ 	.short	0x00ff


	//----- nvinfo : EIATTR_MERCURY_ISA_VERSION
	.align		4
        /*0040*/ 	.byte	0x03, 0x5f
        /*0042*/ 	.short	0x0101


	//----- nvinfo : EIATTR_VRC_CTA_INIT_COUNT
	.align		4
        /*0044*/ 	.byte	0x02, 0x4a
	.zero		1
	.zero		1


	//----- nvinfo : EIATTR_EXIT_INSTR_OFFSETS
	.align		4
        /*0048*/ 	.byte	0x04, 0x1c
        /*004a*/ 	.short	(.L_94 - .L_93)


	//   ....[0]....
.L_93:
        /*004c*/ 	.word	0x00000070


	//   ....[1]....
        /*0050*/ 	.word	0x00000260


	//----- nvinfo : EIATTR_CRS_STACK_SIZE
	.align		4
.L_94:
        /*0054*/ 	.byte	0x04, 0x1e
        /*0056*/ 	.short	(.L_96 - .L_95)
.L_95:
        /*0058*/ 	.word	0x00000000


	//----- nvinfo : EIATTR_CBANK_PARAM_SIZE
	.align		4
.L_96:
        /*005c*/ 	.byte	0x03, 0x19
        /*005e*/ 	.short	0x0014


	//----- nvinfo : EIATTR_PARAM_CBANK
	.align		4
        /*0060*/ 	.byte	0x04, 0x0a
        /*0062*/ 	.short	(.L_98 - .L_97)
	.align		4
.L_97:
        /*0064*/ 	.word	index@(.nv.constant0.talu_silu_f32_v1)
        /*0068*/ 	.short	0x0380
        /*006a*/ 	.short	0x0014


	//----- nvinfo : EIATTR_SW_WAR
	.align		4
.L_98:
        /*006c*/ 	.byte	0x04, 0x36
        /*006e*/ 	.short	(.L_100 - .L_99)
.L_99:
        /*0070*/ 	.word	0x00000008
.L_100:


//--------------------- .nv.info.talu_attn_weighted_sum_f32_v1 --------------------------
	.section	.nv.info.talu_attn_weighted_sum_f32_v1,"",@"SHT_CUDA_INFO"
	.sectionflags	@""
	.align	4


	//----- nvinfo : EIATTR_CUDA_API_VERSION
	.align		4
        /*0000*/ 	.byte	0x04, 0x37
        /*0002*/ 	.short	(.L_102 - .L_101)
.L_101:
        /*0004*/ 	.word	0x00000082


	//----- nvinfo : EIATTR_KPARAM_INFO
	.align		4
.L_102:
        /*0008*/ 	.byte	0x04, 0x17
        /*000a*/ 	.short	(.L_104 - .L_103)
.L_103:
        /*000c*/ 	.word	0x00000000
        /*0010*/ 	.short	0x0006
        /*0012*/ 	.short	0x0024
        /*0014*/ 	.byte	0x00, 0xf0, 0x11, 0x00


	//----- nvinfo : EIATTR_KPARAM_INFO
	.align		4
.L_104:
        /*0018*/ 	.byte	0x04, 0x17
        /*001a*/ 	.short	(.L_106 - .L_105)
.L_105:
        /*001c*/ 	.word	0x00000000
        /*0020*/ 	.short	0x0005
        /*0022*/ 	.short	0x0020
        /*0024*/ 	.byte	0x00, 0xf0, 0x11, 0x00


	//----- nvinfo : EIATTR_KPARAM_INFO
	.align		4
.L_106:
        /*0028*/ 	.byte	0x04, 0x17
        /*002a*/ 	.short	(.L_108 - .L_107)
.L_107:
        /*002c*/ 	.word	0x00000000
        /*0030*/ 	.short	0x0004
        /*0032*/ 	.short	0x001c
        /*0034*/ 	.byte	0x00, 0xf0, 0x11, 0x00


	//----- nvinfo : EIATTR_KPARAM_INFO
	.align		4
.L_108:
        /*0038*/ 	.byte	0x04, 0x17
        /*003a*/ 	.short	(.L_110 - .L_109)
.L_109:
        /*003c*/ 	.word	0x00000000
        /*0040*/ 	.short	0x0003
        /*0042*/ 	.short	0x0018
        /*0044*/ 	.byte	0x00, 0xf0, 0x11, 0x00


	//----- nvinfo : EIATTR_KPARAM_INFO
	.align		4
.L_110:
        /*0048*/ 	.byte	0x04, 0x17
        /*004a*/ 	.short	(.L_112 - .L_111)
.L_111:
        /*004c*/ 	.word	0x00000000
        /*0050*/ 	.short	0x0002
        /*0052*/ 	.short	0x0010
        /*0054*/ 	.byte	0x00, 0xf5, 0x21, 0x00


	//----- nvinfo : EIATTR_KPARAM_INFO
	.align		4
.L_112:
        /*0058*/ 	.byte	0x04, 0x17
        /*005a*/ 	.short	(.L_114 - .L_113)
.L_113:
        /*005c*/ 	.word	0x00000000
        /*0060*/ 	.short	0x0001
        /*0062*/ 	.short	0x0008
        /*0064*/ 	.byte	0x00, 0xf5, 0x21, 0x00


	//----- nvinfo : EIATTR_KPARAM_INFO
	.align		4
.L_114:
        /*0068*/ 	.byte	0x04, 0x17
        /*006a*/ 	.short	(.L_116 - .L_115)
.L_115:
        /*006c*/ 	.word	0x00000000
        /*0070*/ 	.short	0x0000
        /*0072*/ 	.short	0x0000
        /*0074*/ 	.byte	0x00, 0xf5, 0x21, 0x00


	//----- nvinfo : EIATTR_SPARSE_MMA_MASK
	.align		4
.L_116:
        /*0078*/ 	.byte	0x03, 0x50
        /*007a*/ 	.short	0x0000


	//----- nvinfo : EIATTR_MAXREG_COUNT
	.align		4
        /*007c*/ 	.byte	0x03, 0x1b
        /*007e*/ 	.short	0x00ff


	//----- nvinfo : EIATTR_MERCURY_ISA_VERSION
	.align		4
        /*0080*/ 	.byte	0x03, 0x5f
        /*0082*/ 	.short	0x0101


	//----- nvinfo : EIATTR_VRC_CTA_INIT_COUNT
	.align		4
        /*0084*/ 	.byte	0x02, 0x4a
	.zero		1
	.zero		1


	//----- nvinfo : EIATTR_EXIT_INSTR_OFFSETS
	.align		4
        /*0088*/ 	.byte	0x04, 0x1c
        /*008a*/ 	.short	(.L_118 - .L_117)


	//   ....[0]....
.L_117:
        /*008c*/ 	.word	0x00000070


	//   ....[1]....
        /*0090*/ 	.word	0x00000910


	//----- nvinfo : EIATTR_CBANK_PARAM_SIZE
	.align		4
.L_118:
        /*0094*/ 	.byte	0x03, 0x19
        /*0096*/ 	.short	0x0028


	//----- nvinfo : EIATTR_PARAM_CBANK
	.align		4
        /*0098*/ 	.byte	0x04, 0x0a
        /*009a*/ 	.short	(.L_120 - .L_119)
	.align		4
.L_119:
        /*009c*/ 	.word	index@(.nv.constant0.talu_attn_weighted_sum_f32_v1)
        /*00a0*/ 	.short	0x0380
        /*00a2*/ 	.short	0x0028


	//----- nvinfo : EIATTR_SW_WAR
	.align		4
.L_120:
        /*00a4*/ 	.byte	0x04, 0x36
        /*00a6*/ 	.short	(.L_122 - .L_121)
.L_121:
        /*00a8*/ 	.word	0x00000008
.L_122:


//--------------------- .nv.info.talu_softmax_f32_v1 --------------------------
	.section	.nv.info.talu_softmax_f32_v1,"",@"SHT_CUDA_INFO"
	.sectionflags	@""
	.align	4


	//----- nvinfo : EIATTR_CUDA_API_VERSION
	.align		4
        /*0000*/ 	.byte	0x04, 0x37
        /*0002*/ 	.short	(.L_124 - .L_123)
.L_123:
        /*0004*/ 	.word	0x00000082


	//----- nvinfo : EIATTR_KPARAM_INFO
	.align		4
.L_124:
        /*0008*/ 	.byte	0x04, 0x17
        /*000a*/ 	.short	(.L_126 - .L_125)
.L_125:
        /*000c*/ 	.word	0x00000000
        /*0010*/ 	.short	0x0002
        /*0012*/ 	.short	0x0010
        /*0014*/ 	.byte	0x00, 0xf0, 0x11, 0x00


	//----- nvinfo : EIATTR_KPARAM_INFO
	.align		4
.L_126:
        /*0018*/ 	.byte	0x04, 0x17
        /*001a*/ 	.short	(.L_128 - .L_127)
.L_127:
        /*001c*/ 	.word	0x00000000
        /*0020*/ 	.short	0x0001
        /*0022*/ 	.short	0x0008
        /*0024*/ 	.byte	0x00, 0xf5, 0x21, 0x00


	//----- nvinfo : EIATTR_KPARAM_INFO
	.align		4
.L_128:
        /*0028*/ 	.byte	0x04, 0x17
        /*002a*/ 	.short	(.L_130 - .L_129)
.L_129:
        /*002c*/ 	.word	0x00000000
        /*0030*/ 	.short	0x0000
        /*0032*/ 	.short	0x0000
        /*0034*/ 	.byte	0x00, 0xf5, 0x21, 0x00


	//----- nvinfo : EIATTR_SPARSE_MMA_MASK
	.align		4
.L_130:
        /*0038*/ 	.byte	0x03, 0x50
        /*003a*/ 	.short	0x0000


	//----- nvinfo : EIATTR_MAXREG_COUNT
	.align		4
        /*003c*/ 	.byte	0x03, 0x1b
        /*003e*/ 	.short	0x00ff


	//----- nvinfo : EIATTR_MERCURY_ISA_VERSION
	.align		4
        /*0040*/ 	.byte	0x03, 0x5f
        /*0042*/ 	.short	0x0101


	//----- nvinfo : EIATTR_VRC_CTA_INIT_COUNT
	.align		4
        /*0044*/ 	.byte	0x02, 0x4a
	.zero		1
	.zero		1


	//----- nvinfo : EIATTR_EXIT_INSTR_OFFSETS
	.align		4
        /*0048*/ 	.byte	0x04, 0x1c
        /*004a*/ 	.short	(.L_132 - .L_131)


	//   ....[0]....
.L_131:
        /*004c*/ 	.word	0x00000060


	//   ....[1]....
        /*0050*/ 	.word	0x00001e30


	//   ....[2]....
        /*0054*/ 	.word	0x00002200


	//   ....[3]....
        /*0058*/ 	.word	0x00002440


	//   ....[4]....
        /*005c*/ 	.word	0x00002570


	//----- nvinfo : EIATTR_CRS_STACK_SIZE
	.align		4
.L_132:
        /*0060*/ 	.byte	0x04, 0x1e
        /*0062*/ 	.short	(.L_134 - .L_133)
.L_133:
        /*0064*/ 	.word	0x00000000


	//----- nvinfo : EIATTR_CBANK_PARAM_SIZE
	.align		4
.L_134:
        /*0068*/ 	.byte	0x03, 0x19
        /*006a*/ 	.short	0x0014


	//----- nvinfo : EIATTR_PARAM_CBANK
	.align		4
        /*006c*/ 	.byte	0x04, 0x0a
        /*006e*/ 	.short	(.L_136 - .L_135)
	.align		4
.L_135:
        /*0070*/ 	.word	index@(.nv.constant0.talu_softmax_f32_v1)
        /*0074*/ 	.short	0x0380
        /*0076*/ 	.short	0x0014


	//----- nvinfo : EIATTR_SW_WAR
	.align		4
.L_136:
        /*0078*/ 	.byte	0x04, 0x36
        /*007a*/ 	.short	(.L_138 - .L_137)
.L_137:
        /*007c*/ 	.word	0x00000008
.L_138:


//--------------------- .nv.info.talu_attn_scores_f32_v1 --------------------------
	.section	.nv.info.talu_attn_scores_f32_v1,"",@"SHT_CUDA_INFO"
	.sectionflags	@""
	.align	4


	//----- nvinfo : EIATTR_CUDA_API_VERSION
	.align		4
        /*0000*/ 	.byte	0x04, 0x37
        /*0002*/ 	.short	(.L_140 - .L_139)
.L_139:
        /*0004*/ 	.word	0x00000082


	//----- nvinfo : EIATTR_KPARAM_INFO
	.align		4
.L_140:
        /*0008*/ 	.byte	0x04, 0x17
        /*000a*/ 	.short	(.L_142 - .L_141)
.L_141:
        /*000c*/ 	.word	0x00000000
        /*0010*/ 	.short	0x0007
        /*0012*/ 	.short	0x0028
        /*0014*/ 	.byte	0x00, 0xf0, 0x11, 0x00


	//----- nvinfo : EIATTR_KPARAM_INFO
	.align		4
.L_142:
        /*0018*/ 	.byte	0x04, 0x17
        /*001a*/ 	.short	(.L_144 - .L_143)
.L_143:
        /*001c*/ 	.word	0x00000000
        /*0020*/ 	.short	0x0006
        /*0022*/ 	.short	0x0024
        /*0024*/ 	.byte	0x00, 0xf0, 0x11, 0x00


	//----- nvinfo : EIATTR_KPARAM_INFO
	.align		4
.L_144:
        /*0028*/ 	.byte	0x04, 0x17
        /*002a*/ 	.short	(.L_146 - .L_145)
.L_145:
        /*002c*/ 	.word	0x00000000
        /*0030*/ 	.short	0x0005
        /*0032*/ 	.short	0x0020
        /*0034*/ 	.byte	0x00, 0xf0, 0x11, 0x00


	//----- nvinfo : EIATTR_KPARAM_INFO
	.align		4
.L_146:
        /*0038*/ 	.byte	0x04, 0x17
        /*003a*/ 	.short	(.L_148 - .L_147)
.L_147:
        /*003c*/ 	.word	0x00000000
        /*0040*/ 	.short	0x0004
        /*0042*/ 	.short	0x001c
        /*0044*/ 	.byte	0x00, 0xf0, 0x11, 0x00


	//----- nvinfo : EIATTR_KPARAM_INFO
	.align		4
.L_148:
        /*0048*/ 	.byte	0x04, 0x17
        /*004a*/ 	.short	(.L_150 - .L_149)
.L_149:
        /*004c*/ 	.word	0x00000000
        /*0050*/ 	.short	0x0003
        /*0052*/ 	.short	0x0018
        /*0054*/ 	.byte	0x00, 0xf0, 0x11, 0x00


	//----- nvinfo : EIATTR_KPARAM_INFO
	.align		4
.L_150:
        /*0058*/ 	.byte	0x04, 0x17
        /*005a*/ 	.short	(.L_152 - .L_151)
.L_151:
        /*005c*/ 	.word	0x00000000
        /*0060*/ 	.short	0x0002
        /*0062*/ 	.short	0x0010
        /*0064*/ 	.byte	0x00, 0xf5, 0x21, 0x00


	//----- nvinfo : EIATTR_KPARAM_INFO
	.align		4
.L_152:
        /*0068*/ 	.byte	0x04, 0x17
        /*006a*/ 	.short	(.L_154 - .L_153)
.L_153:
        /*006c*/ 	.word	0x00000000
        /*0070*/ 	.short	0x0001
        /*0072*/ 	.short	0x0008
        /*0074*/ 	.byte	0x00, 0xf5, 0x21, 0x00


	//----- nvinfo : EIATTR_KPARAM_INFO
	.align		4
.L_154:
        /*0078*/ 	.byte	0x04, 0x17
        /*007a*/ 	.short	(.L_156 - .L_155)
.L_155:
        /*007c*/ 	.word	0x00000000
        /*0080*/ 	.short	0x0000
        /*0082*/ 	.short	0x0000
        /*0084*/ 	.byte	0x00, 0xf5, 0x21, 0x00


	//----- nvinfo : EIATTR_SPARSE_MMA_MASK
	.align		4
.L_156:
        /*0088*/ 	.byte	0x03, 0x50
        /*008a*/ 	.short	0x0000


	//----- nvinfo : EIATTR_MAXREG_COUNT
	.align		4
        /*008c*/ 	.byte	0x03, 0x1b
        /*008e*/ 	.short	0x00ff


	//----- nvinfo : EIATTR_MERCURY_ISA_VERSION
	.align		4
        /*0090*/ 	.byte	0x03, 0x5f
        /*0092*/ 	.short	0x0101


	//----- nvinfo : EIATTR_VRC_CTA_INIT_COUNT
	.align		4
        /*0094*/ 	.byte	0x02, 0x4a
	.zero		1
	.zero		1


	//----- nvinfo : EIATTR_EXIT_INSTR_OFFSETS
	.align		4
        /*0098*/ 	.byte	0x04, 0x1c
        /*009a*/ 	.short	(.L_158 - .L_157)


	//   ....[0]....
.L_157:
        /*009c*/ 	.word	0x00000070


	//   ....[1]....
        /*00a0*/ 	.word	0x00000ba0


	//----- nvinfo : EIATTR_CBANK_PARAM_SIZE
	.align		4
.L_158:
        /*00a4*/ 	.byte	0x03, 0x19
        /*00a6*/ 	.short	0x002c


	//----- nvinfo : EIATTR_PARAM_CBANK
	.align		4
        /*00a8*/ 	.byte	0x04, 0x0a
        /*00aa*/ 	.short	(.L_160 - .L_159)
	.align		4
.L_159:
        /*00ac*/ 	.word	index@(.nv.constant0.talu_attn_scores_f32_v1)
        /*00b0*/ 	.short	0x0380
        /*00b2*/ 	.short	0x002c


	//----- nvinfo : EIATTR_SW_WAR
	.align		4
.L_160:
        /*00b4*/ 	.byte	0x04, 0x36
        /*00b6*/ 	.short	(.L_162 - .L_161)
.L_161:
        /*00b8*/ 	.word	0x00000008
.L_162:


//--------------------- .nv.info.talu_rope_f32_v1 --------------------------
	.section	.nv.info.talu_rope_f32_v1,"",@"SHT_CUDA_INFO"
	.sectionflags	@""
	.align	4


	//----- nvinfo : EIATTR_CUDA_API_VERSION
	.align		4
        /*0000*/ 	.byte	0x04, 0x37
        /*0002*/ 	.short	(.L_164 - .L_163)
.L_163:
        /*0004*/ 	.word	0x00000082


	//----- nvinfo : EIATTR_KPARAM_INFO
	.align		4
.L_164:
        /*0008*/ 	.byte	0x04, 0x17
        /*000a*/ 	.short	(.L_166 - .L_165)
.L_165:
        /*000c*/ 	.word	0x00000000
        /*0010*/ 	.short	0x0005
        /*0012*/ 	.short	0x0018
        /*0014*/ 	.byte	0x00, 0xf0, 0x11, 0x00


	//----- nvinfo : EIATTR_KPARAM_INFO
	.align		4
.L_166:
        /*0018*/ 	.byte	0x04, 0x17
        /*001a*/ 	.short	(.L_168 - .L_167)
.L_167:
        /*001c*/ 	.word	0x00000000
        /*0020*/ 	.short	0x0004
        /*0022*/ 	.short	0x0014
        /*0024*/ 	.byte	0x00, 0xf0, 0x11, 0x00


	//----- nvinfo : EIATTR_KPARAM_INFO
	.align		4
.L_168:
        /*0028*/ 	.byte	0x04, 0x17
        /*002a*/ 	.short	(.L_170 - .L_169)
.L_169:
        /*002c*/ 	.word	0x00000000
        /*0030*/ 	.short	0x0003
        /*0032*/ 	.short	0x0010
        /*0034*/ 	.byte	0x00, 0xf0, 0x11, 0x00


	//----- nvinfo : EIATTR_KPARAM_INFO
	.align		4
.L_170:
        /*0038*/ 	.byte	0x04, 0x17
        /*003a*/ 	.short	(.L_172 - .L_171)
.L_171:
        /*003c*/ 	.word	0x00000000
        /*0040*/ 	.short	0x0002
        /*0042*/ 	.short	0x000c
        /*0044*/ 	.byte	0x00, 0xf0, 0x11, 0x00


	//----- nvinfo : EIATTR_KPARAM_INFO
	.align		4
.L_172:
        /*0048*/ 	.byte	0x04, 0x17
        /*004a*/ 	.short	(.L_174 - .L_173)
.L_173:
        /*004c*/ 	.word	0x00000000
        /*0050*/ 	.short	0x0001
        /*0052*/ 	.short	0x0008
        /*0054*/ 	.byte	0x00, 0xf0, 0x11, 0x00


	//----- nvinfo : EIATTR_KPARAM_INFO
	.align		4
.L_174:
        /*0058*/ 	.byte	0x04, 0x17
        /*005a*/ 	.short	(.L_176 - .L_175)
.L_175:
        /*005c*/ 	.word	0x00000000
        /*0060*/ 	.short	0x0000
        /*0062*/ 	.short	0x0000
        /*0064*/ 	.byte	0x00, 0xf5, 0x21, 0x00


	//----- nvinfo : EIATTR_SPARSE_MMA_MASK
	.align		4
.L_176:
        /*0068*/ 	.byte	0x03, 0x50
        /*006a*/ 	.short	0x0000


	//----- nvinfo : EIATTR_MAXREG_COUNT
	.align		4
        /*006c*/ 	.byte	0x03, 0x1b
        /*006e*/ 	.short	0x00ff


	//----- nvinfo : EIATTR_MERCURY_ISA_VERSION
	.align		4
        /*0070*/ 	.byte	0x03, 0x5f
        /*0072*/ 	.short	0x0101


	//----- nvinfo : EIATTR_VRC_CTA_INIT_COUNT
	.align		4
        /*0074*/ 	.byte	0x02, 0x4a
	.zero		1
	.zero		1


	//----- nvinfo : EIATTR_EXIT_INSTR_OFFSETS
	.align		4
        /*0078*/ 	.byte	0x04, 0x1c
        /*007a*/ 	.short	(.L_178 - .L_177)


	//   ....[0]....
.L_177:
        /*007c*/ 	.word	0x000000b0


	//   ....[1]....
        /*0080*/ 	.word	0x000013e0


	//----- nvinfo : EIATTR_CRS_STACK_SIZE
	.align		4
.L_178:
        /*0084*/ 	.byte	0x04, 0x1e
        /*0086*/ 	.short	(.L_180 - .L_179)
.L_179:
        /*0088*/ 	.word	0x00000000


	//----- nvinfo : EIATTR_CBANK_PARAM_SIZE
	.align		4
.L_180:
        /*008c*/ 	.byte	0x03, 0x19
        /*008e*/ 	.short	0x001c


	//----- nvinfo : EIATTR_PARAM_CBANK
	.align		4
        /*0090*/ 	.byte	0x04, 0x0a
        /*0092*/ 	.short	(.L_182 - .L_181)
	.align		4
.L_181:
        /*0094*/ 	.word	index@(.nv.constant0.talu_rope_f32_v1)
        /*0098*/ 	.short	0x0380
        /*009a*/ 	.short	0x001c


	//----- nvinfo : EIATTR_SW_WAR
	.align		4
.L_182:
        /*009c*/ 	.byte	0x04, 0x36
        /*009e*/ 	.short	(.L_184 - .L_183)
.L_183:
        /*00a0*/ 	.word	0x00000008
.L_184:


//--------------------- .nv.info.talu_rmsnorm_f32_v1 --------------------------
	.section	.nv.info.talu_rmsnorm_f32_v1,"",@"SHT_CUDA_INFO"
	.sectionflags	@""
	.align	4


	//----- nvinfo : EIATTR_CUDA_API_VERSION
	.align		4
        /*0000*/ 	.byte	0x04, 0x37
        /*0002*/ 	.short	(.L_186 - .L_185)
.L_185:
        /*0004*/ 	.word	0x00000082


	//----- nvinfo : EIATTR_KPARAM_INFO
	.align		4
.L_186:
        /*0008*/ 	.byte	0x04, 0x17
        /*000a*/ 	.short	(.L_188 - .L_187)
.L_187:
        /*000c*/ 	.word	0x00000000
        /*0010*/ 	.short	0x0006
        /*0012*/ 	.short	0x0024
        /*0014*/ 	.byte	0x00, 0xf0, 0x11, 0x00


	//----- nvinfo : EIATTR_KPARAM_INFO
	.align		4
.L_188:
        /*0018*/ 	.byte	0x04, 0x17
        /*001a*/ 	.short	(.L_190 - .L_189)
.L_189:
        /*001c*/ 	.word	0x00000000
        /*0020*/ 	.short	0x0005
        /*0022*/ 	.short	0x0020
        /*0024*/ 	.byte	0x00, 0xf0, 0x11, 0x00


	//----- nvinfo : EIATTR_KPARAM_INFO
	.align		4
.L_190:
        /*0028*/ 	.byte	0x04, 0x17
        /*002a*/ 	.short	(.L_192 - .L_191)
.L_191:
        /*002c*/ 	.word	0x00000000
        /*0030*/ 	.short	0x0004
        /*0032*/ 	.short	0x001c
        /*0034*/ 	.byte	0x00, 0xf0, 0x11, 0x00


	//----- nvinfo : EIATTR_KPARAM_INFO
	.align		4
.L_192:
        /*0038*/ 	.byte	0x04, 0x17
        /*003a*/ 	.short	(.L_194 - .L_193)
.L_193:
        /*003c*/ 	.word	0x00000000
        /*0040*/ 	.short	0x0003
        /*0042*/ 	.short	0x0018
        /*0044*/ 	.byte	0x00, 0xf0, 0x11, 0x00


	//----- nvinfo : EIATTR_KPARAM_INFO
	.align		4
.L_194:
        /*0048*/ 	.byte	0x04, 0x17
        /*004a*/ 	.short	(.L_196 - .L_195)
.L_195:
        /*004c*/ 	.word	0x00000000
        /*0050*/ 	.short	0x0002
        /*0052*/ 	.short	0x0010
        /*0054*/ 	.byte	0x00, 0xf5, 0x21, 0x00


	//----- nvinfo : EIATTR_KPARAM_INFO
	.align		4
.L_196:
        /*0058*/ 	.byte	0x04, 0x17
        /*005a*/ 	.short	(.L_198 - .L_197)
.L_197:
        /*005c*/ 	.word	0x00000000
        /*0060*/ 	.short	0x0001
        /*0062*/ 	.short	0x0008
        /*0064*/ 	.byte	0x00, 0xf5, 0x21, 0x00


	//----- nvinfo : EIATTR_KPARAM_INFO
	.align		4
.L_198:
        /*0068*/ 	.byte	0x04, 0x17
        /*006a*/ 	.short	(.L_200 - .L_199)
.L_199:
        /*006c*/ 	.word	0x00000000
        /*0070*/ 	.short	0x0000
        /*0072*/ 	.short	0x0000
        /*0074*/ 	.byte	0x00, 0xf5, 0x21, 0x00


	//----- nvinfo : EIATTR_SPARSE_MMA_MASK
	.align		4
.L_200:
        /*0078*/ 	.byte	0x03, 0x50
        /*007a*/ 	.short	0x0000


	//----- nvinfo : EIATTR_MAXREG_COUNT
	.align		4
        /*007c*/ 	.byte	0x03, 0x1b
        /*007e*/ 	.short	0x00ff


	//----- nvinfo : EIATTR_NUM_BARRIERS
	.align		4
        /*0080*/ 	.byte	0x02, 0x4c
        /*0082*/ 	.byte	0x01
	.zero		1


	//----- nvinfo : EIATTR_MERCURY_ISA_VERSION
	.align		4
        /*0084*/ 	.byte	0x03, 0x5f
        /*0086*/ 	.short	0x0101


	//----- nvinfo : EIATTR_VRC_CTA_INIT_COUNT
	.align		4
        /*0088*/ 	.byte	0x02, 0x4a
	.zero		1
	.zero		1


	//----- nvinfo : EIATTR_EXIT_INSTR_OFFSETS
	.align		4
        /*008c*/ 	.byte	0x04, 0x1c
        /*008e*/ 	.short	(.L_202 - .L_201)


	//   ....[0]....
.L_201:
        /*0090*/ 	.word	0x00000040


	//   ....[1]....
        /*0094*/ 	.word	0x00000bf0


	//   ....[2]....
        /*0098*/ 	.word	0x00000d60


	//----- nvinfo : EIATTR_CRS_STACK_SIZE
	.align		4
.L_202:
        /*009c*/ 	.byte	0x04, 0x1e
        /*009e*/ 	.short	(.L_204 - .L_203)
.L_203:
        /*00a0*/ 	.word	0x00000000


	//----- nvinfo : EIATTR_CBANK_PARAM_SIZE
	.align		4
.L_204:
        /*00a4*/ 	.byte	0x03, 0x19
        /*00a6*/ 	.short	0x0028


	//----- nvinfo : EIATTR_PARAM_CBANK
	.align		4
        /*00a8*/ 	.byte	0x04, 0x0a
        /*00aa*/ 	.short	(.L_206 - .L_205)
	.align		4
.L_205:
        /*00ac*/ 	.word	index@(.nv.constant0.talu_rmsnorm_f32_v1)
        /*00b0*/ 	.short	0x0380
        /*00b2*/ 	.short	0x0028


	//----- nvinfo : EIATTR_SW_WAR
	.align		4
.L_206:
        /*00b4*/ 	.byte	0x04, 0x36
        /*00b6*/ 	.short	(.L_208 - .L_207)
.L_207:
        /*00b8*/ 	.word	0x00000008
.L_208:


//--------------------- .nv.info.talu_copy_f32_v1 --------------------------
	.section	.nv.info.talu_copy_f32_v1,"",@"SHT_CUDA_INFO"
	.sectionflags	@""
	.align	4


	//----- nvinfo : EIATTR_CUDA_API_VERSION
	.align		4
        /*0000*/ 	.byte	0x04, 0x37
        /*0002*/ 	.short	(.L_210 - .L_209)
.L_209:
        /*0004*/ 	.word	0x00000082


	//----- nvinfo : EIATTR_KPARAM_INFO
	.align		4
.L_210:
        /*0008*/ 	.byte	0x04, 0x17
        /*000a*/ 	.short	(.L_212 - .L_211)
.L_211:
        /*000c*/ 	.word	0x00000000
        /*0010*/ 	.short	0x0002
        /*0012*/ 	.short	0x0010
        /*0014*/ 	.byte	0x00, 0xf0, 0x11, 0x00


	//----- nvinfo : EIATTR_KPARAM_INFO
	.align		4
.L_212:
        /*0018*/ 	.byte	0x04, 0x17
        /*001a*/ 	.short	(.L_214 - .L_213)
.L_213:
        /*001c*/ 	.word	0x00000000
        /*0020*/ 	.short	0x0001
        /*0022*/ 	.short	0x0008
        /*0024*/ 	.byte	0x00, 0xf5, 0x21, 0x00


	//----- nvinfo : EIATTR_KPARAM_INFO
	.align		4
.L_214:
        /*0028*/ 	.byte	0x04, 0x17
        /*002a*/ 	.short	(.L_216 - .L_215)
.L_215:
        /*002c*/ 	.word	0x00000000
        /*0030*/ 	.short	0x0000
        /*0032*/ 	.short	0x0000
        /*0034*/ 	.byte	0x00, 0xf5, 0x21, 0x00


	//----- nvinfo : EIATTR_SPARSE_MMA_MASK
	.align		4
.L_216:
        /*0038*/ 	.byte	0x03, 0x50
        /*003a*/ 	.short	0x0000


	//----- nvinfo : EIATTR_MAXREG_COUNT
	.align		4
        /*003c*/ 	.byte	0x03, 0x1b
        /*003e*/ 	.short	0x00ff


	//----- nvinfo : EIATTR_MERCURY_ISA_VERSION
	.align		4
        /*0040*/ 	.byte	0x03, 0x5f
        /*0042*/ 	.short	0x0101


	//----- nvinfo : EIATTR_VRC_CTA_INIT_COUNT
	.align		4
        /*0044*/ 	.byte	0x02, 0x4a
	.zero		1
	.zero		1


	//----- nvinfo : EIATTR_EXIT_INSTR_OFFSETS
	.align		4
        /*0048*/ 	.byte	0x04, 0x1c
        /*004a*/ 	.short	(.L_218 - .L_217)


	//   ....[0]....
.L_217:
        /*004c*/ 	.word	0x00000070


	//   ....[1]....
        /*0050*/ 	.word	0x000000f0


	//----- nvinfo : EIATTR_CBANK_PARAM_SIZE
	.align		4
.L_218:
        /*0054*/ 	.byte	0x03, 0x19
        /*0056*/ 	.short	0x0014


	//----- nvinfo : EIATTR_PARAM_CBANK
	.align		4
        /*0058*/ 	.byte	0x04, 0x0a
        /*005a*/ 	.short	(.L_220 - .L_219)
	.align		4
.L_219:
        /*005c*/ 	.word	index@(.nv.constant0.talu_copy_f32_v1)
        /*0060*/ 	.short	0x0380
        /*0062*/ 	.short	0x0014


	//----- nvinfo : EIATTR_SW_WAR
	.align		4
.L_220:
        /*0064*/ 	.byte	0x04, 0x36
        /*0066*/ 	.short	(.L_222 - .L_221)
.L_221:
        /*0068*/ 	.word	0x00000008
.L_222:


//--------------------- .nv.info.talu_mul_f32_v1  --------------------------
	.section	.nv.info.talu_mul_f32_v1,"",@"SHT_CUDA_INFO"
	.sectionflags	@""
	.align	4


	//----- nvinfo : EIATTR_CUDA_API_VERSION
	.align		4
        /*0000*/ 	.byte	0x04, 0x37
        /*0002*/ 	.short	(.L_224 - .L_223)
.L_223:
        /*0004*/ 	.word	0x00000082


	//----- nvinfo : EIATTR_KPARAM_INFO
	.align		4
.L_224:
        /*0008*/ 	.byte	0x04, 0x17
        /*000a*/ 	.short	(.L_226 - .L_225)
.L_225:
        /*000c*/ 	.word	0x00000000
        /*0010*/ 	.short	0x0003
        /*0012*/ 	.short	0x0018
        /*0014*/ 	.byte	0x00, 0xf0, 0x11, 0x00


	//----- nvinfo : EIATTR_KPARAM_INFO
	.align		4
.L_226:
        /*0018*/ 	.byte	0x04, 0x17
        /*001a*/ 	.short	(.L_228 - .L_227)
.L_227:
        /*001c*/ 	.word	0x00000000
        /*0020*/ 	.short	0x0002
        /*0022*/ 	.short	0x0010
        /*0024*/ 	.byte	0x00, 0xf5, 0x21, 0x00


	//----- nvinfo : EIATTR_KPARAM_INFO
	.align		4
.L_228:
        /*0028*/ 	.byte	0x04, 0x17
        /*002a*/ 	.short	(.L_230 - .L_229)
.L_229:
        /*002c*/ 	.word	0x00000000
        /*0030*/ 	.short	0x0001
        /*0032*/ 	.short	0x0008
        /*0034*/ 	.byte	0x00, 0xf5, 0x21, 0x00


	//----- nvinfo : EIATTR_KPARAM_INFO
	.align		4
.L_230:
        /*0038*/ 	.byte	0x04, 0x17
        /*003a*/ 	.short	(.L_232 - .L_231)
.L_231:
        /*003c*/ 	.word	0x00000000
        /*0040*/ 	.short	0x0000
        /*0042*/ 	.short	0x0000
        /*0044*/ 	.byte	0x00, 0xf5, 0x21, 0x00


	//----- nvinfo : EIATTR_SPARSE_MMA_MASK
	.align		4
.L_232:
        /*0048*/ 	.byte	0x03, 0x50
        /*004a*/ 	.short	0x0000


	//----- nvinfo : EIATTR_MAXREG_COUNT
	.align		4
        /*004c*/ 	.byte	0x03, 0x1b
        /*004e*/ 	.short	0x00ff


	//----- nvinfo : EIATTR_MERCURY_ISA_VERSION
	.align		4
        /*0050*/ 	.byte	0x03, 0x5f
        /*0052*/ 	.short	0x0101


	//----- nvinfo : EIATTR_VRC_CTA_INIT_COUNT
	.align		4
        /*0054*/ 	.byte	0x02, 0x4a
	.zero		1
	.zero		1


	//----- nvinfo : EIATTR_EXIT_INSTR_OFFSETS
	.align		4
        /*0058*/ 	.byte	0x04, 0x1c
        /*005a*/ 	.short	(.L_234 - .L_233)


	//   ....[0]....
.L_233:
        /*005c*/ 	.word	0x00000070


	//   ....[1]....
        /*0060*/ 	.word	0x00000130


	//----- nvinfo : EIATTR_CBANK_PARAM_SIZE
	.align		4
.L_234:
        /*0064*/ 	.byte	0x03, 0x19
        /*0066*/ 	.short	0x001c


	//----- nvinfo : EIATTR_PARAM_CBANK
	.align		4
        /*0068*/ 	.byte	0x04, 0x0a
        /*006a*/ 	.short	(.L_236 - .L_235)
	.align		4
.L_235:
        /*006c*/ 	.word	index@(.nv.constant0.talu_mul_f32_v1)
        /*0070*/ 	.short	0x0380
        /*0072*/ 	.short	0x001c


	//----- nvinfo : EIATTR_SW_WAR
	.align		4
.L_236:
        /*0074*/ 	.byte	0x04, 0x36
        /*0076*/ 	.short	(.L_238 - .L_237)
.L_237:
        /*0078*/ 	.word	0x00000008
.L_238:


//--------------------- .nv.info.talu_vector_add_f32_v1 --------------------------
	.section	.nv.info.talu_vector_add_f32_v1,"",@"SHT_CUDA_INFO"
	.sectionflags	@""
	.align	4


	//----- nvinfo : EIATTR_CUDA_API_VERSION
	.align		4
        /*0000*/ 	.byte	0x04, 0x37
        /*0002*/ 	.short	(.L_240 - .L_239)
.L_239:
        /*0004*/ 	.word	0x00000082


	//----- nvinfo : EIATTR_KPARAM_INFO
	.align		4
.L_240:
        /*0008*/ 	.byte	0x04, 0x17
        /*000a*/ 	.short	(.L_242 - .L_241)
.L_241:
        /*000c*/ 	.word	0x00000000
        /*0010*/ 	.short	0x0003
        /*0012*/ 	.short	0x0018
        /*0014*/ 	.byte	0x00, 0xf0, 0x11, 0x00


	//----- nvinfo : EIATTR_KPARAM_INFO
	.align		4
.L_242:
        /*0018*/ 	.byte	0x04, 0x17
        /*001a*/ 	.short	(.L_244 - .L_243)
.L_243:
        /*001c*/ 	.word	0x00000000
        /*0020*/ 	.short	0x0002
        /*0022*/ 	.short	0x0010
        /*0024*/ 	.byte	0x00, 0xf5, 0x21, 0x00


	//----- nvinfo : EIATTR_KPARAM_INFO
	.align		4
.L_244:
        /*0028*/ 	.byte	0x04, 0x17
        /*002a*/ 	.short	(.L_246 - .L_245)
.L_245:
        /*002c*/ 	.word	0x00000000
        /*0030*/ 	.short	0x0001
        /*0032*/ 	.short	0x0008
        /*0034*/ 	.byte	0x00, 0xf5, 0x21, 0x00


	//----- nvinfo : EIATTR_KPARAM_INFO
	.align		4
.L_246:
        /*0038*/ 	.byte	0x04, 0x17
        /*003a*/ 	.short	(.L_248 - .L_247)
.L_247:
        /*003c*/ 	.word	0x00000000
        /*0040*/ 	.short	0x0000
        /*0042*/ 	.short	0x0000
        /*0044*/ 	.byte	0x00, 0xf5, 0x21, 0x00


	//----- nvinfo : EIATTR_SPARSE_MMA_MASK
	.align		4
.L_248:
        /*0048*/ 	.byte	0x03, 0x50
        /*004a*/ 	.short	0x0000


	//----- nvinfo : EIATTR_MAXREG_COUNT
	.align		4
        /*004c*/ 	.byte	0x03, 0x1b
        /*004e*/ 	.short	0x00ff


	//----- nvinfo : EIATTR_MERCURY_ISA_VERSION
	.align		4
        /*0050*/ 	.byte	0x03, 0x5f
        /*0052*/ 	.short	0x0101


	//----- nvinfo : EIATTR_VRC_CTA_INIT_COUNT
	.align		4
        /*0054*/ 	.byte	0x02, 0x4a
	.zero		1
	.zero		1


	//----- nvinfo : EIATTR_EXIT_INSTR_OFFSETS
	.align		4
        /*0058*/ 	.byte	0x04, 0x1c
        /*005a*/ 	.short	(.L_250 - .L_249)


	//   ....[0]....
.L_249:
        /*005c*/ 	.word	0x00000070


	//   ....[1]....
        /*0060*/ 	.word	0x00000130


	//----- nvinfo : EIATTR_CBANK_PARAM_SIZE
	.align		4
.L_250:
        /*0064*/ 	.byte	0x03, 0x19
        /*0066*/ 	.short	0x001c


	//----- nvinfo : EIATTR_PARAM_CBANK
	.align		4
        /*0068*/ 	.byte	0x04, 0x0a
        /*006a*/ 	.short	(.L_252 - .L_251)
	.align		4
.L_251:
        /*006c*/ 	.word	index@(.nv.constant0.talu_vector_add_f32_v1)
        /*0070*/ 	.short	0x0380
        /*0072*/ 	.short	0x001c


	//----- nvinfo : EIATTR_SW_WAR
	.align		4
.L_252:
        /*0074*/ 	.byte	0x04, 0x36
        /*0076*/ 	.short	(.L_254 - .L_253)
.L_253:
        /*0078*/ 	.word	0x00000008
.L_254:


//--------------------- .nv.callgraph             --------------------------
	.section	.nv.callgraph,"",@"SHT_CUDA_CALLGRAPH"
	.align	4
	.sectionentsize	8
	.align		4
        /*0000*/ 	.word	0x00000000
	.align		4
        /*0004*/ 	.word	0xffffffff
	.align		4
        /*0008*/ 	.word	0x00000000
	.align		4
        /*000c*/ 	.word	0xfffffffe
	.align		4
        /*0010*/ 	.word	0x00000000
	.align		4
        /*0014*/ 	.word	0xfffffffd
	.align		4
        /*0018*/ 	.word	0x00000000
	.align		4
        /*001c*/ 	.word	0xfffffffc


//--------------------- .nv.constant4             --------------------------
	.section	.nv.constant4,"a",@progbits
	.align	8
	.align		8
.nv.constant4:
        /*0000*/ 	.dword	__cudart_i2opi_f


//--------------------- .text.talu_argmax_f32_v1  --------------------------
	.section	.text.talu_argmax_f32_v1,"ax",@progbits
	.align	128
        .global         talu_argmax_f32_v1
        .type           talu_argmax_f32_v1,@function
        .size           talu_argmax_f32_v1,(.L_x_106 - talu_argmax_f32_v1)
        .other          talu_argmax_f32_v1,@"STO_CUDA_ENTRY STV_DEFAULT"
talu_argmax_f32_v1:
.text.talu_argmax_f32_v1:
[----:B------:R-:W-:Y:S01]  /*0000*/  LDC R1, c[0x0][0x37c] ;  /* 0x0000df00ff017b82 */ /* 0x000fe20000000800 */
[----:B------:R-:W0:Y:S01]  /*0010*/  S2R R9, SR_TID.X ;  /* 0x0000000000097919 */ /* 0x000e220000002100 */
[----:B------:R-:W0:Y:S01]  /*0020*/  LDCU UR4, c[0x0][0x388] ;  /* 0x00007100ff0477ac */ /* 0x000e220008000800 */
[----:B------:R-:W-:Y:S01]  /*0030*/  BSSY.RECONVERGENT B0, `(.L_x_0) ;  /* 0x0000017000007945 */ /* 0x000fe20003800200 */
[----:B------:R-:W-:Y:S01]  /*0040*/  IMAD.MOV.U32 R0, RZ, RZ, RZ ;  /* 0x000000ffff007224 */ /* 0x000fe200078e00ff */
[----:B------:R-:W1:Y:S01]  /*0050*/  LDCU.64 UR8, c[0x0][0x358] ;  /* 0x00006b00ff0877ac */ /* 0x000e620008000a00 */
[----:B------:R-:W-:Y:S01]  /*0060*/  IMAD.MOV.U32 R6, RZ, RZ, -0x800001 ;  /* 0xff7fffffff067424 */ /* 0x000fe200078e00ff */
[----:B0-----:R-:W-:Y:S01]  /*0070*/  ISETP.GE.U32.AND P0, PT, R9, UR4, PT ;  /* 0x0000000409007c0c */ /* 0x001fe2000bf06070 */
[----:B------:R-:W0:-:S12]  /*0080*/  LDCU UR4, c[0x0][0x388] ;  /* 0x00007100ff0477ac */ /* 0x000e180008000800 */
[----:B-1----:R-:W-:Y:S05]  /*0090*/  @P0 BRA `(.L_x_1) ;  /* 0x0000000000400947 */ /* 0x002fea0003800000 */
[----:B------:R-:W1:Y:S01]  /*00a0*/  LDC R8, c[0x0][0x360] ;  /* 0x0000d800ff087b82 */ /* 0x000e620000000800 */
[----:B------:R-:W-:Y:S02]  /*00b0*/  IMAD.MOV.U32 R6, RZ, RZ, -0x800001 ;  /* 0xff7fffffff067424 */ /* 0x000fe400078e00ff */
[----:B------:R-:W-:Y:S02]  /*00c0*/  IMAD.MOV.U32 R0, RZ, RZ, RZ ;  /* 0x000000ffff007224 */ /* 0x000fe400078e00ff */
[----:B------:R-:W-:-:S03]  /*00d0*/  IMAD.MOV.U32 R7, RZ, RZ, R9 ;  /* 0x000000ffff077224 */ /* 0x000fc600078e0009 */
[----:B------:R-:W2:Y:S04]  /*00e0*/  LDC.64 R4, c[0x0][0x380] ;  /* 0x0000e000ff047b82 */ /* 0x000ea80000000a00 */
.L_x_2:
[----:B--2---:R-:W-:-:S06]  /*00f0*/  IMAD.WIDE.U32 R2, R7, 0x4, R4 ;  /* 0x0000000407027825 */ /* 0x004fcc00078e0004 */
[----:B------:R-:W2:Y:S01]  /*0100*/  LDG.E R3, desc[UR8][R2.64] ;  /* 0x0000000802037981 */ /* 0x000ea2000c1e1900 */
[----:B------:R-:W-:Y:S02]  /*0110*/  PLOP3.LUT P0, PT, PT, PT, PT, 0x80, 0x8 ;  /* 0x000000000008781c */ /* 0x000fe40003f0f070 */
[----:B--2---:R-:W-:-:S13]  /*0120*/  FSETP.GT.AND P1, PT, R3, R6, PT ;  /* 0x000000060300720b */ /* 0x004fda0003f24000 */
[----:B------:R-:W-:-:S04]  /*0130*/  @!P1 ISETP.GE.U32.AND P2, PT, R7, R0, PT ;  /* 0x000000000700920c */ /* 0x000fc80003f46070 */
[----:B------:R-:W-:-:S04]  /*0140*/  @!P1 FSETP.EQ.AND P0, PT, R3, R6, !P2 ;  /* 0x000000060300920b */ /* 0x000fc80005702000 */
[----:B------:R-:W-:Y:S01]  /*0150*/  SEL R0, R7, R0, P0 ;  /* 0x0000000007007207 */ /* 0x000fe20000000000 */
[----:B-1----:R-:W-:Y:S01]  /*0160*/  IMAD.IADD R7, R8, 0x1, R7 ;  /* 0x0000000108077824 */ /* 0x002fe200078e0207 */
[----:B------:R-:W-:-:S04]  /*0170*/  FSEL R6, R3, R6, P0 ;  /* 0x0000000603067208 */ /* 0x000fc80000000000 */
[----:B0-----:R-:W-:-:S13]  /*0180*/  ISETP.GE.U32.AND P1, PT, R7, UR4, PT ;  /* 0x0000000407007c0c */ /* 0x001fda000bf26070 */
[----:B------:R-:W-:Y:S05]  /*0190*/  @!P1 BRA `(.L_x_2) ;  /* 0xfffffffc00d49947 */ /* 0x000fea000383ffff */
.L_x_1:
[----:B0-----:R-:W-:Y:S05]  /*01a0*/  BSYNC.RECONVERGENT B0 ;  /* 0x0000000000007941 */ /* 0x001fea0003800200 */
.L_x_0:
[----:B------:R-:W0:Y:S01]  /*01b0*/  S2UR UR6, SR_CgaCtaId ;  /* 0x00000000000679c3 */ /* 0x000e220000008800 */
[----:B------:R-:W-:Y:S02]  /*01c0*/  UMOV UR4, 0x400 ;  /* 0x0000040000047882 */ /* 0x000fe40000000000 */
[----:B------:R-:W-:Y:S02]  /*01d0*/  UIADD3 UR5, UPT, UPT, UR4, 0x400, URZ ;  /* 0x0000040004057890 */ /* 0x000fe4000fffe0ff */
[----:B0-----:R-:W-:Y:S02]  /*01e0*/  ULEA UR4, UR6, UR4, 0x18 ;  /* 0x0000000406047291 */ /* 0x001fe4000f8ec0ff */
[----:B------:R-:W-:-:S04]  /*01f0*/  ULEA UR5, UR6, UR5, 0x18 ;  /* 0x0000000506057291 */ /* 0x000fc8000f8ec0ff */
[C---:B------:R-:W-:Y:S02]  /*0200*/  LEA R3, R9.reuse, UR4, 0x2 ;  /* 0x0000000409037c11 */ /* 0x040fe4000f8e10ff */
[----:B------:R-:W-:-:S03]  /*0210*/  LEA R5, R9, UR5, 0x2 ;  /* 0x0000000509057c11 */ /* 0x000fc6000f8e10ff */
[----:B------:R-:W0:Y:S01]  /*0220*/  LDCU UR4, c[0x0][0x360] ;  /* 0x00006c00ff0477ac */ /* 0x000e220008000800 */
[----:B------:R1:W-:Y:S04]  /*0230*/  STS [R3], R6 ;  /* 0x0000000603007388 */ /* 0x0003e80000000800 */
[----:B------:R1:W-:Y:S01]  /*0240*/  STS [R5], R0 ;  /* 0x0000000005007388 */ /* 0x0003e20000000800 */
[----:B0-----:R-:W-:Y:S01]  /*0250*/  UISETP.GE.U32.AND UP0, UPT, UR4, 0x2, UPT ;  /* 0x000000020400788c */ /* 0x001fe2000bf06070 */
[----:B------:R-:W-:Y:S08]  /*0260*/  BAR.SYNC.DEFER_BLOCKING 0x0 ;  /* 0x0000000000007b1d */ /* 0x000ff00000010000 */
[----:B-1----:R-:W-:Y:S05]  /*0270*/  BRA.U !UP0, `(.L_x_3) ;  /* 0x00000001086c7547 */ /* 0x002fea000b800000 */
[----:B------:R-:W-:-:S07]  /*0280*/  IMAD.U32 R0, RZ, RZ, UR4 ;  /* 0x00000004ff007e24 */ /* 0x000fce000f8e00ff */
.L_x_8:
[--C-:B------:R-:W-:Y:S01]  /*0290*/  IMAD.MOV.U32 R7, RZ, RZ, R0.reuse ;  /* 0x000000ffff077224 */ /* 0x100fe200078e0000 */
[----:B------:R-:W-:Y:S01]  /*02a0*/  SHF.R.U32.HI R0, RZ, 0x1, R0 ;  /* 0x00000001ff007819 */ /* 0x000fe20000011600 */
[----:B------:R-:W-:Y:S03]  /*02b0*/  BSSY.RECONVERGENT B0, `(.L_x_4) ;  /* 0x0000013000007945 */ /* 0x000fe60003800200 */
[----:B------:R-:W-:-:S13]  /*02c0*/  ISETP.GE.U32.AND P0, PT, R9, R0, PT ;  /* 0x000000000900720c */ /* 0x000fda0003f06070 */
[----:B0-----:R-:W-:Y:S05]  /*02d0*/  @P0 BRA `(.L_x_5) ;  /* 0x0000000000400947 */ /* 0x001fea0003800000 */
[C---:B------:R-:W-:Y:S01]  /*02e0*/  IMAD R2, R0.reuse, 0x4, R3 ;  /* 0x0000000400027824 */ /* 0x040fe200078e0203 */
[----:B------:R-:W-:Y:S01]  /*02f0*/  LDS R6, [R3] ;  /* 0x0000000003067984 */ /* 0x000fe20000000800 */
[----:B------:R-:W-:Y:S01]  /*0300*/  IMAD R4, R0, 0x4, R5 ;  /* 0x0000000400047824 */ /* 0x000fe200078e0205 */
[----:B------:R-:W-:Y:S02]  /*0310*/  BSSY.RELIABLE B1, `(.L_x_6) ;  /* 0x000000a000017945 */ /* 0x000fe40003800100 */
[----:B------:R-:W0:Y:S04]  /*0320*/  LDS R11, [R2] ;  /* 0x00000000020b7984 */ /* 0x000e280000000800 */
[----:B------:R-:W1:Y:S01]  /*0330*/  LDS R4, [R4] ;  /* 0x0000000004047984 */ /* 0x000e620000000800 */
[----:B0-----:R-:W-:-:S13]  /*0340*/  FSETP.GT.AND P0, PT, R11, R6, PT ;  /* 0x000000060b00720b */ /* 0x001fda0003f04000 */
[----:B-1----:R-:W-:Y:S05]  /*0350*/  @P0 BRA `(.L_x_7) ;  /* 0x0000000000140947 */ /* 0x002fea0003800000 */
[----:B------:R-:W0:Y:S02]  /*0360*/  LDS R2, [R5] ;  /* 0x0000000005027984 */ /* 0x000e240000000800 */
[----:B0-----:R-:W-:-:S04]  /*0370*/  ISETP.GE.U32.AND P0, PT, R4, R2, PT ;  /* 0x000000020400720c */ /* 0x001fc80003f06070 */
[----:B------:R-:W-:-:S13]  /*0380*/  FSETP.NEU.OR P0, PT, R11, R6, P0 ;  /* 0x000000060b00720b */ /* 0x000fda000070d400 */
[----:B------:R-:W-:Y:S05]  /*0390*/  @P0 BREAK.RELIABLE B1 ;  /* 0x0000000000010942 */ /* 0x000fea0003800100 */
[----:B------:R-:W-:Y:S05]  /*03a0*/  @P0 BRA `(.L_x_5) ;  /* 0x00000000000c0947 */ /* 0x000fea0003800000 */
.L_x_7:
[----:B------:R-:W-:Y:S05]  /*03b0*/  BSYNC.RELIABLE B1 ;  /* 0x0000000000017941 */ /* 0x000fea0003800100 */
.L_x_6:
[----:B------:R0:W-:Y:S04]  /*03c0*/  STS [R3], R11 ;  /* 0x0000000b03007388 */ /* 0x0001e80000000800 */
[----:B------:R0:W-:Y:S02]  /*03d0*/  STS [R5], R4 ;  /* 0x0000000405007388 */ /* 0x0001e40000000800 */
.L_x_5:
[----:B------:R-:W-:Y:S05]  /*03e0*/  BSYNC.RECONVERGENT B0 ;  /* 0x0000000000007941 */ /* 0x000fea0003800200 */
.L_x_4:
[----:B------:R-:W-:Y:S05]  /*03f0*/  WARPSYNC.ALL ;  /* 0x0000000000007948 */ /* 0x000fea0003800000 */
[----:B------:R-:W-:Y:S01]  /*0400*/  BAR.SYNC.DEFER_BLOCKING 0x0 ;  /* 0x0000000000007b1d */ /* 0x000fe20000010000 */
[----:B------:R-:W-:-:S13]  /*0410*/  ISETP.GT.U32.AND P0, PT, R7, 0x3, PT ;  /* 0x000000030700780c */ /* 0x000fda0003f04070 */
[----:B------:R-:W-:Y:S05]  /*0420*/  @P0 BRA `(.L_x_8) ;  /* 0xfffffffc00980947 */ /* 0x000fea000383ffff */
.L_x_3:
[----:B------:R-:W-:-:S13]  /*0430*/  ISETP.NE.AND P0, PT, R9, RZ, PT ;  /* 0x000000ff0900720c */ /* 0x000fda0003f05270 */
[----:B------:R-:W-:Y:S05]  /*0440*/  @P0 EXIT ;  /* 0x000000000000094d */ /* 0x000fea0003800000 */
[----:B------:R-:W1:Y:S01]  /*0450*/  S2UR UR5, SR_CgaCtaId ;  /* 0x00000000000579c3 */ /* 0x000e620000008800 */
[----:B------:R-:W-:-:S07]  /*0460*/  UMOV UR4, 0x400 ;  /* 0x0000040000047882 */ /* 0x000fce0000000000 */
[----:B0-----:R-:W0:Y:S01]  /*0470*/  LDC.64 R2, c[0x0][0x390] ;  /* 0x0000e400ff027b82 */ /* 0x001e220000000a00 */
[----:B-1----:R-:W-:-:S09]  /*0480*/  ULEA UR4, UR5, UR4, 0x18 ;  /* 0x0000000405047291 */ /* 0x002fd2000f8ec0ff */
[----:B------:R-:W0:Y:S04]  /*0490*/  LDS R5, [UR4+0x400] ;  /* 0x00040004ff057984 */ /* 0x000e280008000800 */
[----:B0-----:R-:W-:Y:S01]  /*04a0*/  STG.E desc[UR8][R2.64], R5 ;  /* 0x0000000502007986 */ /* 0x001fe2000c101908 */
[----:B------:R-:W-:Y:S05]  /*04b0*/  EXIT ;  /* 0x000000000000794d */ /* 0x000fea0003800000 */
.L_x_9:
[----:B------:R-:W-:-:S00]  /*04c0*/  BRA `(.L_x_9) ;  /* 0xfffffffc00fc7947 */ /* 0x000fc0000383ffff */
[----:B------:R-:W-:-:S00]  /*04d0*/  NOP ;  /* 0x0000000000007918 */ /* 0x000fc00000000000 */
        /* <DEDUP_REMOVED lines=10> */
.L_x_106:


//--------------------- .text.talu_silu_f32_v1    --------------------------
	.section	.text.talu_silu_f32_v1,"ax",@progbits
	.align	128
        .global         talu_silu_f32_v1
        .type           talu_silu_f32_v1,@function
        .size           talu_silu_f32_v1,(.L_x_102 - talu_silu_f32_v1)
        .other          talu_silu_f32_v1,@"STO_CUDA_ENTRY STV_DEFAULT"
talu_silu_f32_v1:
.text.talu_silu_f32_v1:
[----:B------:R-:W-:Y:S01]  /*0000*/  LDC R1, c[0x0][0x37c] ;  /* 0x0000df00ff017b82 */ /* 0x000fe20000000800 */
[----:B------:R-:W0:Y:S07]  /*0010*/  S2R R3, SR_TID.X ;  /* 0x0000000000037919 */ /* 0x000e2e0000002100 */
[----:B------:R-:W0:Y:S01]  /*0020*/  S2UR UR4, SR_CTAID.X ;  /* 0x00000000000479c3 */ /* 0x000e220000002500 */
[----:B------:R-:W1:Y:S07]  /*0030*/  LDCU UR5, c[0x0][0x390] ;  /* 0x00007200ff0577ac */ /* 0x000e6e0008000800 */
[----:B------:R-:W0:Y:S02]  /*0040*/  LDC R2, c[0x0][0x360] ;  /* 0x0000d800ff027b82 */ /* 0x000e240000000800 */
[----:B0-----:R-:W-:-:S05]  /*0050*/  IMAD R2, R2, UR4, R3 ;  /* 0x0000000402027c24 */ /* 0x001fca000f8e0203 */
[----:B-1----:R-:W-:-:S13]  /*0060*/  ISETP.GE.U32.AND P0, PT, R2, UR5, PT ;  /* 0x0000000502007c0c */ /* 0x002fda000bf06070 */
[----:B------:R-:W-:Y:S05]  /*0070*/  @P0 EXIT ;  /* 0x000000000000094d */ /* 0x000fea0003800000 */
[----:B------:R-:W0:Y:S01]  /*0080*/  LDC.64 R4, c[0x0][0x388] ;  /* 0x0000e200ff047b82 */ /* 0x000e220000000a00 */
[----:B------:R-:W1:Y:S01]  /*0090*/  LDCU.64 UR4, c[0x0][0x358] ;  /* 0x00006b00ff0477ac */ /* 0x000e620008000a00 */
[----:B0-----:R-:W-:-:S05]  /*00a0*/  IMAD.WIDE.U32 R4, R2, 0x4, R4 ;  /* 0x0000000402047825 */ /* 0x001fca00078e0004 */
[----:B-1----:R-:W2:Y:S01]  /*00b0*/  LDG.E R0, desc[UR4][R4.64] ;  /* 0x0000000404007981 */ /* 0x002ea2000c1e1900 */
[----:B------:R-:W-:Y:S01]  /*00c0*/  IMAD.MOV.U32 R3, RZ, RZ, 0x3bbb989d ;  /* 0x3bbb989dff037424 */ /* 0x000fe200078e00ff */
[----:B------:R-:W-:Y:S01]  /*00d0*/  BSSY.RECONVERGENT B0, `(.L_x_10) ;  /* 0x0000015000007945 */ /* 0x000fe20003800200 */
[----:B------:R-:W-:Y:S02]  /*00e0*/  IMAD.MOV.U32 R6, RZ, RZ, 0x437c0000 ;  /* 0x437c0000ff067424 */ /* 0x000fe400078e00ff */
[----:B--2---:R-:W-:-:S04]  /*00f0*/  FFMA.SAT R3, R0, -R3, 0.5 ;  /* 0x3f00000000037423 */ /* 0x004fc80000002803 */
[----:B------:R-:W-:-:S04]  /*0100*/  FFMA.RM R3, R3, R6, 12582913 ;  /* 0x4b40000103037423 */ /* 0x000fc80000004006 */
[C---:B------:R-:W-:Y:S01]  /*0110*/  FADD R7, R3.reuse, -12583039 ;  /* 0xcb40007f03077421 */ /* 0x040fe20000000000 */
[----:B------:R-:W-:-:S03]  /*0120*/  IMAD.SHL.U32 R3, R3, 0x800000, RZ ;  /* 0x0080000003037824 */ /* 0x000fc600078e00ff */
[----:B------:R-:W-:-:S04]  /*0130*/  FFMA R7, R0, -1.4426950216293334961, -R7 ;  /* 0xbfb8aa3b00077823 */ /* 0x000fc80000000807 */
[----:B------:R-:W-:-:S04]  /*0140*/  FFMA R7, R0, -1.925963033500011079e-08, R7 ;  /* 0xb2a5706000077823 */ /* 0x000fc80000000007 */
[----:B------:R-:W0:Y:S02]  /*0150*/  MUFU.EX2 R6, R7 ;  /* 0x0000000700067308 */ /* 0x000e240000000800 */
[----:B0-----:R-:W-:-:S06]  /*0160*/  FFMA R3, R3, R6, 1 ;  /* 0x3f80000003037423 */ /* 0x001fcc0000000006 */
[----:B------:R-:W0:Y:S08]  /*0170*/  MUFU.RCP R4, R3 ;  /* 0x0000000300047308 */ /* 0x000e300000001000 */
[----:B------:R-:W1:Y:S01]  /*0180*/  FCHK P0, R0, R3 ;  /* 0x0000000300007302 */ /* 0x000e620000000000 */
[----:B0-----:R-:W-:-:S04]  /*0190*/  FFMA R5, -R3, R4, 1 ;  /* 0x3f80000003057423 */ /* 0x001fc80000000104 */
[----:B------:R-:W-:-:S04]  /*01a0*/  FFMA R5, R4, R5, R4 ;  /* 0x0000000504057223 */ /* 0x000fc80000000004 */
[----:B------:R-:W-:-:S04]  /*01b0*/  FFMA R4, R0, R5, RZ ;  /* 0x0000000500047223 */ /* 0x000fc800000000ff */
[----:B------:R-:W-:-:S04]  /*01c0*/  FFMA R6, -R3, R4, R0 ;  /* 0x0000000403067223 */ /* 0x000fc80000000100 */
[----:B------:R-:W-:Y:S01]  /*01d0*/  FFMA R9, R5, R6, R4 ;  /* 0x0000000605097223 */ /* 0x000fe20000000004 */
[----:B-1----:R-:W-:Y:S06]  /*01e0*/  @!P0 BRA `(.L_x_11) ;  /* 0x00000000000c8947 */ /* 0x002fec0003800000 */
[----:B------:R-:W-:-:S07]  /*01f0*/  MOV R4, 0x210 ;  /* 0x0000021000047802 */ /* 0x000fce0000000f00 */
[----:B------:R-:W-:Y:S05]  /*0200*/  CALL.REL.NOINC `($__internal_0_$__cuda_sm3x_div_rn_noftz_f32_slowpath) ;  /* 0x0000000000187944 */ /* 0x000fea0003c00000 */
[----:B------:R-:W-:-:S07]  /*0210*/  IMAD.MOV.U32 R9, RZ, RZ, R0 ;  /* 0x000000ffff097224 */ /* 0x000fce00078e0000 */
.L_x_11:
[----:B------:R-:W-:Y:S05]  /*0220*/  BSYNC.RECONVERGENT B0 ;  /* 0x0000000000007941 */ /* 0x000fea0003800200 */
.L_x_10:
[----:B------:R-:W0:Y:S02]  /*0230*/  LDC.64 R4, c[0x0][0x380] ;  /* 0x0000e000ff047b82 */ /* 0x000e240000000a00 */
[----:B0-----:R-:W-:-:S05]  /*0240*/  IMAD.WIDE.U32 R2, R2, 0x4, R4 ;  /* 0x0000000402027825 */ /* 0x001fca00078e0004 */
[----:B------:R-:W-:Y:S01]  /*0250*/  STG.E desc[UR4][R2.64], R9 ;  /* 0x0000000902007986 */ /* 0x000fe2000c101904 */
[----:B------:R-:W-:Y:S05]  /*0260*/  EXIT ;  /* 0x000000000000794d */ /* 0x000fea0003800000 */
        .weak           $__internal_0_$__cuda_sm3x_div_rn_noftz_f32_slowpath
        .type           $__internal_0_$__cuda_sm3x_div_rn_noftz_f32_slowpath,@function
        .size           $__internal_0_$__cuda_sm3x_div_rn_noftz_f32_slowpath,(.L_x_102 - $__internal_0_$__cuda_sm3x_div_rn_noftz_f32_slowpath)
$__internal_0_$__cuda_sm3x_div_rn_noftz_f32_slowpath:
[--C-:B------:R-:W-:Y:S01]  /*0270*/  SHF.R.U32.HI R6, RZ, 0x17, R3.reuse ;  /* 0x00000017ff067819 */ /* 0x100fe20000011603 */
[----:B------:R-:W-:Y:S01]  /*0280*/  BSSY.RECONVERGENT B1, `(.L_x_12) ;  /* 0x0000064000017945 */ /* 0x000fe20003800200 */
[--C-:B------:R-:W-:Y:S01]  /*0290*/  SHF.R.U32.HI R5, RZ, 0x17, R0.reuse ;  /* 0x00000017ff057819 */ /* 0x100fe20000011600 */
[----:B------:R-:W-:Y:S01]  /*02a0*/  IMAD.MOV.U32 R7, RZ, RZ, R0 ;  /* 0x000000ffff077224 */ /* 0x000fe200078e0000 */
[----:B------:R-:W-:Y:S01]  /*02b0*/  LOP3.LUT R6, R6, 0xff, RZ, 0xc0, !PT ;  /* 0x000000ff06067812 */ /* 0x000fe200078ec0ff */
[----:B------:R-:W-:Y:S01]  /*02c0*/  IMAD.MOV.U32 R8, RZ, RZ, R3 ;  /* 0x000000ffff087224 */ /* 0x000fe200078e0003 */
[----:B------:R-:W-:-:S03]  /*02d0*/  LOP3.LUT R5, R5, 0xff, RZ, 0xc0, !PT ;  /* 0x000000ff05057812 */ /* 0x000fc600078ec0ff */
[----:B------:R-:W-:Y:S02]  /*02e0*/  VIADD R11, R6, 0xffffffff ;  /* 0xffffffff060b7836 */ /* 0x000fe40000000000 */
[----:B------:R-:W-:-:S03]  /*02f0*/  VIADD R10, R5, 0xffffffff ;  /* 0xffffffff050a7836 */ /* 0x000fc60000000000 */
[----:B------:R-:W-:-:S04]  /*0300*/  ISETP.GT.U32.AND P0, PT, R11, 0xfd, PT ;  /* 0x000000fd0b00780c */ /* 0x000fc80003f04070 */
[----:B------:R-:W-:-:S13]  /*0310*/  ISETP.GT.U32.OR P0, PT, R10, 0xfd, P0 ;  /* 0x000000fd0a00780c */ /* 0x000fda0000704470 */
[----:B------:R-:W-:Y:S01]  /*0320*/  @!P0 IMAD.MOV.U32 R9, RZ, RZ, RZ ;  /* 0x000000ffff098224 */ /* 0x000fe200078e00ff */
[----:B------:R-:W-:Y:S06]  /*0330*/  @!P0 BRA `(.L_x_13) ;  /* 0x00000000005c8947 */ /* 0x000fec0003800000 */
[----:B------:R-:W-:Y:S02]  /*0340*/  FSETP.GTU.FTZ.AND P0, PT, |R0|, +INF , PT ;  /* 0x7f8000000000780b */ /* 0x000fe40003f1c200 */
[----:B------:R-:W-:-:S04]  /*0350*/  FSETP.GTU.FTZ.AND P1, PT, |R3|, +INF , PT ;  /* 0x7f8000000300780b */ /* 0x000fc80003f3c200 */
[----:B------:R-:W-:-:S13]  /*0360*/  PLOP3.LUT P0, PT, P0, P1, PT, 0xf8, 0x8f ;  /* 0x00000000008f781c */ /* 0x000fda0000703f70 */
[----:B------:R-:W-:Y:S05]  /*0370*/  @P0 BRA `(.L_x_14) ;  /* 0x00000004004c0947 */ /* 0x000fea0003800000 */
[----:B------:R-:W-:-:S13]  /*0380*/  LOP3.LUT P0, RZ, R8, 0x7fffffff, R7, 0xc8, !PT ;  /* 0x7fffffff08ff7812 */ /* 0x000fda000780c807 */
[----:B------:R-:W-:Y:S05]  /*0390*/  @!P0 BRA `(.L_x_15) ;  /* 0x00000004003c8947 */ /* 0x000fea0003800000 */
[C---:B------:R-:W-:Y:S02]  /*03a0*/  FSETP.NEU.FTZ.AND P2, PT, |R0|.reuse, +INF , PT ;  /* 0x7f8000000000780b */ /* 0x040fe40003f5d200 */
[----:B------:R-:W-:Y:S02]  /*03b0*/  FSETP.NEU.FTZ.AND P1, PT, |R3|, +INF , PT ;  /* 0x7f8000000300780b */ /* 0x000fe40003f3d200 */
[----:B------:R-:W-:-:S11]  /*03c0*/  FSETP.NEU.FTZ.AND P0, PT, |R0|, +INF , PT ;  /* 0x7f8000000000780b */ /* 0x000fd60003f1d200 */
[----:B------:R-:W-:Y:S05]  /*03d0*/  @!P1 BRA !P2, `(.L_x_15) ;  /* 0x00000004002c9947 */ /* 0x000fea0005000000 */
[----:B------:R-:W-:-:S04]  /*03e0*/  LOP3.LUT P2, RZ, R7, 0x7fffffff, RZ, 0xc0, !PT ;  /* 0x7fffffff07ff7812 */ /* 0x000fc8000784c0ff */
[----:B------:R-:W-:-:S13]  /*03f0*/  PLOP3.LUT P1, PT, P1, P2, PT, 0x2f, 0xf2 ;  /* 0x0000000000f2781c */ /* 0x000fda0000f24577 */
[----:B------:R-:W-:Y:S05]  /*0400*/  @P1 BRA `(.L_x_16) ;  /* 0x0000000400181947 */ /* 0x000fea0003800000 */
[----:B------:R-:W-:-:S04]  /*0410*/  LOP3.LUT P1, RZ, R8, 0x7fffffff, RZ, 0xc0, !PT ;  /* 0x7fffffff08ff7812 */ /* 0x000fc8000782c0ff */
[----:B------:R-:W-:-:S13]  /*0420*/  PLOP3.LUT P0, PT, P0, P1, PT, 0x2f, 0xf2 ;  /* 0x0000000000f2781c */ /* 0x000fda0000702577 */
[----:B------:R-:W-:Y:S05]  /*0430*/  @P0 BRA `(.L_x_17) ;  /* 0x0000000400000947 */ /* 0x000fea0003800000 */
[----:B------:R-:W-:Y:S02]  /*0440*/  ISETP.GE.AND P0, PT, R10, RZ, PT ;  /* 0x000000ff0a00720c */ /* 0x000fe40003f06270 */
[----:B------:R-:W-:-:S11]  /*0450*/  ISETP.GE.AND P1, PT, R11, RZ, PT ;  /* 0x000000ff0b00720c */ /* 0x000fd60003f26270 */
[----:B------:R-:W-:Y:S02]  /*0460*/  @P0 IMAD.MOV.U32 R9, RZ, RZ, RZ ;  /* 0x000000ffff090224 */ /* 0x000fe400078e00ff */
[----:B------:R-:W-:Y:S01]  /*0470*/  @!P0 FFMA R7, R0, 1.84467440737095516160e+19, RZ ;  /* 0x5f80000000078823 */ /* 0x000fe200000000ff */
[----:B------:R-:W-:Y:S02]  /*0480*/  @!P0 IMAD.MOV.U32 R9, RZ, RZ, -0x40 ;  /* 0xffffffc0ff098424 */ /* 0x000fe400078e00ff */
[----:B------:R-:W-:-:S03]  /*0490*/  @!P1 FFMA R8, R3, 1.84467440737095516160e+19, RZ ;  /* 0x5f80000003089823 */ /* 0x000fc600000000ff */
[----:B------:R-:W-:-:S07]  /*04a0*/  @!P1 IADD3 R9, PT, PT, R9, 0x40, RZ ;  /* 0x0000004009099810 */ /* 0x000fce0007ffe0ff */
.L_x_13:
[----:B------:R-:W-:Y:S01]  /*04b0*/  LEA R3, R6, 0xc0800000, 0x17 ;  /* 0xc080000006037811 */ /* 0x000fe200078eb8ff */
[----:B------:R-:W-:Y:S01]  /*04c0*/  VIADD R5, R5, 0xffffff81 ;  /* 0xffffff8105057836 */ /* 0x000fe20000000000 */
[----:B------:R-:W-:Y:S03]  /*04d0*/  BSSY.RECONVERGENT B2, `(.L_x_18) ;  /* 0x0000035000027945 */ /* 0x000fe60003800200 */
[----:B------:R-:W-:Y:S01]  /*04e0*/  IMAD.IADD R3, R8, 0x1, -R3 ;  /* 0x0000000108037824 */ /* 0x000fe200078e0a03 */
[C---:B------:R-:W-:Y:S01]  /*04f0*/  IADD3 R6, PT, PT, R5.reuse, 0x7f, -R6 ;  /* 0x0000007f05067810 */ /* 0x040fe20007ffe806 */
[----:B------:R-:W-:Y:S02]  /*0500*/  IMAD R0, R5, -0x800000, R7 ;  /* 0xff80000005007824 */ /* 0x000fe400078e0207 */
[----:B------:R-:W0:Y:S01]  /*0510*/  MUFU.RCP R8, R3 ;  /* 0x0000000300087308 */ /* 0x000e220000001000 */
[----:B------:R-:W-:Y:S01]  /*0520*/  FADD.FTZ R11, -R3, -RZ ;  /* 0x800000ff030b7221 */ /* 0x000fe20000010100 */
[----:B------:R-:W-:-:S03]  /*0530*/  IMAD.IADD R6, R6, 0x1, R9 ;  /* 0x0000000106067824 */ /* 0x000fc600078e0209 */
[----:B0-----:R-:W-:-:S04]  /*0540*/  FFMA R13, R8, R11, 1 ;  /* 0x3f800000080d7423 */ /* 0x001fc8000000000b */
[----:B------:R-:W-:-:S04]  /*0550*/  FFMA R10, R8, R13, R8 ;  /* 0x0000000d080a7223 */ /* 0x000fc80000000008 */
[----:B------:R-:W-:-:S04]  /*0560*/  FFMA R7, R0, R10, RZ ;  /* 0x0000000a00077223 */ /* 0x000fc800000000ff */
[----:B------:R-:W-:-:S04]  /*0570*/  FFMA R8, R11, R7, R0 ;  /* 0x000000070b087223 */ /* 0x000fc80000000000 */
[----:B------:R-:W-:-:S04]  /*0580*/  FFMA R7, R10, R8, R7 ;  /* 0x000000080a077223 */ /* 0x000fc80000000007 */
[----:B------:R-:W-:-:S04]  /*0590*/  FFMA R8, R11, R7, R0 ;  /* 0x000000070b087223 */ /* 0x000fc80000000000 */
[----:B------:R-:W-:-:S05]  /*05a0*/  FFMA R0, R10, R8, R7 ;  /* 0x000000080a007223 */ /* 0x000fca0000000007 */
[----:B------:R-:W-:-:S04]  /*05b0*/  SHF.R.U32.HI R3, RZ, 0x17, R0 ;  /* 0x00000017ff037819 */ /* 0x000fc80000011600 */
[----:B------:R-:W-:-:S05]  /*05c0*/  LOP3.LUT R3, R3, 0xff, RZ, 0xc0, !PT ;  /* 0x000000ff03037812 */ /* 0x000fca00078ec0ff */
[----:B------:R-:W-:-:S04]  /*05d0*/  IMAD.IADD R9, R3, 0x1, R6 ;  /* 0x0000000103097824 */ /* 0x000fc800078e0206 */
[----:B------:R-:W-:-:S05]  /*05e0*/  VIADD R3, R9, 0xffffffff ;  /* 0xffffffff09037836 */ /* 0x000fca0000000000 */
[----:B------:R-:W-:-:S13]  /*05f0*/  ISETP.GE.U32.AND P0, PT, R3, 0xfe, PT ;  /* 0x000000fe0300780c */ /* 0x000fda0003f06070 */
[----:B------:R-:W-:Y:S05]  /*0600*/  @!P0 BRA `(.L_x_19) ;  /* 0x0000000000808947 */ /* 0x000fea0003800000 */
[----:B------:R-:W-:-:S13]  /*0610*/  ISETP.GT.AND P0, PT, R9, 0xfe, PT ;  /* 0x000000fe0900780c */ /* 0x000fda0003f04270 */
[----:B------:R-:W-:Y:S05]  /*0620*/  @P0 BRA `(.L_x_20) ;  /* 0x00000000006c0947 */ /* 0x000fea0003800000 */
[----:B------:R-:W-:-:S13]  /*0630*/  ISETP.GE.AND P0, PT, R9, 0x1, PT ;  /* 0x000000010900780c */ /* 0x000fda0003f06270 */
[----:B------:R-:W-:Y:S05]  /*0640*/  @P0 BRA `(.L_x_21) ;  /* 0x0000000000740947 */ /* 0x000fea0003800000 */
[----:B------:R-:W-:Y:S02]  /*0650*/  ISETP.GE.AND P0, PT, R9, -0x18, PT ;  /* 0xffffffe80900780c */ /* 0x000fe40003f06270 */
[----:B------:R-:W-:-:S11]  /*0660*/  LOP3.LUT R0, R0, 0x80000000, RZ, 0xc0, !PT ;  /* 0x8000000000007812 */ /* 0x000fd600078ec0ff */
[----:B------:R-:W-:Y:S05]  /*0670*/  @!P0 BRA `(.L_x_21) ;  /* 0x0000000000688947 */ /* 0x000fea0003800000 */
[CCC-:B------:R-:W-:Y:S01]  /*0680*/  FFMA.RZ R3, R10.reuse, R8.reuse, R7.reuse ;  /* 0x000000080a037223 */ /* 0x1c0fe2000000c007 */
[CCC-:B------:R-:W-:Y:S01]  /*0690*/  FFMA.RM R6, R10.reuse, R8.reuse, R7.reuse ;  /* 0x000000080a067223 */ /* 0x1c0fe20000004007 */
[C---:B------:R-:W-:Y:S02]  /*06a0*/  ISETP.NE.AND P2, PT, R9.reuse, RZ, PT ;  /* 0x000000ff0900720c */ /* 0x040fe40003f45270 */
[----:B------:R-:W-:Y:S02]  /*06b0*/  ISETP.NE.AND P1, PT, R9, RZ, PT ;  /* 0x000000ff0900720c */ /* 0x000fe40003f25270 */
[----:B------:R-:W-:Y:S01]  /*06c0*/  LOP3.LUT R5, R3, 0x7fffff, RZ, 0xc0, !PT ;  /* 0x007fffff03057812 */ /* 0x000fe200078ec0ff */
[----:B------:R-:W-:Y:S01]  /*06d0*/  FFMA.RP R3, R10, R8, R7 ;  /* 0x000000080a037223 */ /* 0x000fe20000008007 */
[----:B------:R-:W-:Y:S01]  /*06e0*/  IADD3 R8, PT, PT, R9, 0x20, RZ ;  /* 0x0000002009087810 */ /* 0x000fe20007ffe0ff */
[----:B------:R-:W-:Y:S01]  /*06f0*/  IMAD.MOV R7, RZ, RZ, -R9 ;  /* 0x000000ffff077224 */ /* 0x000fe200078e0a09 */
[----:B------:R-:W-:-:S02]  /*0700*/  LOP3.LUT R5, R5, 0x800000, RZ, 0xfc, !PT ;  /* 0x0080000005057812 */ /* 0x000fc400078efcff */
[----:B------:R-:W-:Y:S02]  /*0710*/  FSETP.NEU.FTZ.AND P0, PT, R3, R6, PT ;  /* 0x000000060300720b */ /* 0x000fe40003f1d000 */
[----:B------:R-:W-:Y:S02]  /*0720*/  SHF.L.U32 R8, R5, R8, RZ ;  /* 0x0000000805087219 */ /* 0x000fe400000006ff */
[----:B------:R-:W-:Y:S02]  /*0730*/  SEL R6, R7, RZ, P2 ;  /* 0x000000ff07067207 */ /* 0x000fe40001000000 */
[----:B------:R-:W-:Y:S02]  /*0740*/  ISETP.NE.AND P1, PT, R8, RZ, P1 ;  /* 0x000000ff0800720c */ /* 0x000fe40000f25270 */
[----:B------:R-:W-:Y:S02]  /*0750*/  SHF.R.U32.HI R6, RZ, R6, R5 ;  /* 0x00000006ff067219 */ /* 0x000fe40000011605 */
[----:B------:R-:W-:-:S02]  /*0760*/  PLOP3.LUT P0, PT, P0, P1, PT, 0xf8, 0x8f ;  /* 0x00000000008f781c */ /* 0x000fc40000703f70 */
[----:B------:R-:W-:Y:S02]  /*0770*/  SHF.R.U32.HI R8, RZ, 0x1, R6 ;  /* 0x00000001ff087819 */ /* 0x000fe40000011606 */
[----:B------:R-:W-:-:S04]  /*0780*/  SEL R3, RZ, 0x1, !P0 ;  /* 0x00000001ff037807 */ /* 0x000fc80004000000 */
[----:B------:R-:W-:-:S04]  /*0790*/  LOP3.LUT R3, R3, 0x1, R8, 0xf8, !PT ;  /* 0x0000000103037812 */ /* 0x000fc800078ef808 */
[----:B------:R-:W-:-:S05]  /*07a0*/  LOP3.LUT R3, R3, R6, RZ, 0xc0, !PT ;  /* 0x0000000603037212 */ /* 0x000fca00078ec0ff */
[----:B------:R-:W-:-:S05]  /*07b0*/  IMAD.IADD R3, R8, 0x1, R3 ;  /* 0x0000000108037824 */ /* 0x000fca00078e0203 */
[----:B------:R-:W-:Y:S01]  /*07c0*/  LOP3.LUT R0, R3, R0, RZ, 0xfc, !PT ;  /* 0x0000000003007212 */ /* 0x000fe200078efcff */
[----:B------:R-:W-:Y:S06]  /*07d0*/  BRA `(.L_x_21) ;  /* 0x0000000000107947 */ /* 0x000fec0003800000 */
.L_x_20:
[----:B------:R-:W-:-:S04]  /*07e0*/  LOP3.LUT R0, R0, 0x80000000, RZ, 0xc0, !PT ;  /* 0x8000000000007812 */ /* 0x000fc800078ec0ff */
[----:B------:R-:W-:Y:S01]  /*07f0*/  LOP3.LUT R0, R0, 0x7f800000, RZ, 0xfc, !PT ;  /* 0x7f80000000007812 */ /* 0x000fe200078efcff */
[----:B------:R-:W-:Y:S06]  /*0800*/  BRA `(.L_x_21) ;  /* 0x0000000000047947 */ /* 0x000fec0003800000 */
.L_x_19:
[----:B------:R-:W-:-:S07]  /*0810*/  IMAD R0, R6, 0x800000, R0 ;  /* 0x0080000006007824 */ /* 0x000fce00078e0200 */
.L_x_21:
[----:B------:R-:W-:Y:S05]  /*0820*/  BSYNC.RECONVERGENT B2 ;  /* 0x0000000000027941 */ /* 0x000fea0003800200 */
.L_x_18:
[----:B------:R-:W-:Y:S05]  /*0830*/  BRA `(.L_x_22) ;  /* 0x0000000000207947 */ /* 0x000fea0003800000 */
.L_x_17:
[----:B------:R-:W-:-:S04]  /*0840*/  LOP3.LUT R0, R8, 0x80000000, R7, 0x48, !PT ;  /* 0x8000000008007812 */ /* 0x000fc800078e4807 */
[----:B------:R-:W-:Y:S01]  /*0850*/  LOP3.LUT R0, R0, 0x7f800000, RZ, 0xfc, !PT ;  /* 0x7f80000000007812 */ /* 0x000fe200078efcff */
[----:B------:R-:W-:Y:S06]  /*0860*/  BRA `(.L_x_22) ;  /* 0x0000000000147947 */ /* 0x000fec0003800000 */
.L_x_16:
[----:B------:R-:W-:Y:S01]  /*0870*/  LOP3.LUT R0, R8, 0x80000000, R7, 0x48, !PT ;  /* 0x8000000008007812 */ /* 0x000fe200078e4807 */
[----:B------:R-:W-:Y:S06]  /*0880*/  BRA `(.L_x_22) ;  /* 0x00000000000c7947 */ /* 0x000fec0003800000 */
.L_x_15:
[----:B------:R-:W0:Y:S01]  /*0890*/  MUFU.RSQ R0, -QNAN ;  /* 0xffc0000000007908 */ /* 0x000e220000001400 */
[----:B------:R-:W-:Y:S05]  /*08a0*/  BRA `(.L_x_22) ;  /* 0x0000000000047947 */ /* 0x000fea0003800000 */
.L_x_14:
[----:B------:R-:W-:-:S07]  /*08b0*/  FADD.FTZ R0, R0, R3 ;  /* 0x0000000300007221 */ /* 0x000fce0000010000 */
.L_x_22:
[----:B------:R-:W-:Y:S05]  /*08c0*/  BSYNC.RECONVERGENT B1 ;  /* 0x0000000000017941 */ /* 0x000fea0003800200 */
.L_x_12:
[----:B------:R-:W-:-:S04]  /*08d0*/  IMAD.MOV.U32 R5, RZ, RZ, 0x0 ;  /* 0x00000000ff057424 */ /* 0x000fc800078e00ff */
[----:B0-----:R-:W-:Y:S05]  /*08e0*/  RET.REL.NODEC R4 `(talu_silu_f32_v1) ;  /* 0xfffffff404c47950 */ /* 0x001fea0003c3ffff */
.L_x_23:
        /* <DEDUP_REMOVED lines=9> */
.L_x_102:


//--------------------- .text.talu_attn_weighted_sum_f32_v1 --------------------------
	.section	.text.talu_attn_weighted_sum_f32_v1,"ax",@progbits
	.align	128
        .global         talu_attn_weighted_sum_f32_v1
        .type           talu_attn_weighted_sum_f32_v1,@function
        .size           talu_attn_weighted_sum_f32_v1,(.L_x_108 - talu_attn_weighted_sum_f32_v1)
        .other          talu_attn_weighted_sum_f32_v1,@"STO_CUDA_ENTRY STV_DEFAULT"
talu_attn_weighted_sum_f32_v1:
.text.talu_attn_weighted_sum_f32_v1:
        /* <DEDUP_REMOVED lines=8> */
[----:B------:R-:W0:Y:S01]  /*0080*/  LDC R18, c[0x0][0x398] ;  /* 0x0000e600ff127b82 */ /* 0x000e220000000800 */
[----:B------:R-:W1:Y:S01]  /*0090*/  LDCU.64 UR6, c[0x0][0x358] ;  /* 0x00006b00ff0677ac */ /* 0x000e620008000a00 */
[----:B------:R-:W-:Y:S01]  /*00a0*/  HFMA2 R27, -RZ, RZ, 0, 0 ;  /* 0x00000000ff1b7431 */ /* 0x000fe200000001ff */
[----:B0-----:R-:W-:-:S13]  /*00b0*/  ISETP.NE.AND P0, PT, R18, RZ, PT ;  /* 0x000000ff1200720c */ /* 0x001fda0003f05270 */
[----:B-1----:R-:W-:Y:S05]  /*00c0*/  @!P0 BRA `(.L_x_24) ;  /* 0x0000000800048947 */ /* 0x002fea0003800000 */
[----:B------:R-:W0:Y:S01]  /*00d0*/  LDCU UR4, c[0x0][0x3a0] ;  /* 0x00007400ff0477ac */ /* 0x000e220008000800 */
[C---:B------:R-:W-:Y:S01]  /*00e0*/  ISETP.GE.U32.AND P1, PT, R18.reuse, 0x8, PT ;  /* 0x000000081200780c */ /* 0x040fe20003f26070 */
[----:B------:R-:W-:Y:S01]  /*00f0*/  IMAD.MOV.U32 R27, RZ, RZ, RZ ;  /* 0x000000ffff1b7224 */ /* 0x000fe200078e00ff */
[----:B------:R-:W-:Y:S02]  /*0100*/  LOP3.LUT R26, R18, 0x7, RZ, 0xc0, !PT ;  /* 0x00000007121a7812 */ /* 0x000fe400078ec0ff */
[----:B------:R-:W-:Y:S02]  /*0110*/  MOV R19, RZ ;  /* 0x000000ff00137202 */ /* 0x000fe40000000f00 */
[----:B------:R-:W-:Y:S02]  /*0120*/  ISETP.NE.AND P0, PT, R26, RZ, PT ;  /* 0x000000ff1a00720c */ /* 0x000fe40003f05270 */
[----:B0-----:R-:W-:-:S05]  /*0130*/  IADD3 R2, P2, PT, R0, UR4, RZ ;  /* 0x0000000400027c10 */ /* 0x001fca000ff5e0ff */
[----:B------:R-:W-:Y:S01]  /*0140*/  IMAD.X R3, RZ, RZ, RZ, P2 ;  /* 0x000000ffff037224 */ /* 0x000fe200010e06ff */
[----:B------:R-:W-:Y:S07]  /*0150*/  @!P1 BRA `(.L_x_25) ;  /* 0x0000000000cc9947 */ /* 0x000fee0003800000 */
[----:B------:R-:W0:Y:S01]  /*0160*/  LDCU.64 UR4, c[0x0][0x388] ;  /* 0x00007100ff0477ac */ /* 0x000e220008000a00 */
[----:B------:R-:W-:Y:S02]  /*0170*/  LOP3.LUT R19, R18, 0xfffffff8, RZ, 0xc0, !PT ;  /* 0xfffffff812137812 */ /* 0x000fe400078ec0ff */
[----:B------:R-:W-:Y:S01]  /*0180*/  MOV R27, RZ ;  /* 0x000000ff001b7202 */ /* 0x000fe20000000f00 */
[----:B------:R-:W1:Y:S02]  /*0190*/  LDCU.64 UR8, c[0x0][0x390] ;  /* 0x00007200ff0877ac */ /* 0x000e640008000a00 */
[----:B------:R-:W-:Y:S01]  /*01a0*/  IMAD.MOV R20, RZ, RZ, -R19 ;  /* 0x000000ffff147224 */ /* 0x000fe200078e0a13 */
[----:B0-----:R-:W-:-:S04]  /*01b0*/  UIADD3 UR4, UP0, UPT, UR4, 0x10, URZ ;  /* 0x0000001004047890 */ /* 0x001fc8000ff1e0ff */
[----:B------:R-:W-:Y:S01]  /*01c0*/  UIADD3.X UR5, UPT, UPT, URZ, UR5, URZ, UP0, !UPT ;  /* 0x00000005ff057290 */ /* 0x000fe200087fe4ff */
[C---:B-1----:R-:W-:Y:S02]  /*01d0*/  LEA R6, P1, R2.reuse, UR8, 0x2 ;  /* 0x0000000802067c11 */ /* 0x042fe4000f8210ff */
[----:B------:R-:W-:Y:S02]  /*01e0*/  MOV R8, UR4 ;  /* 0x0000000400087c02 */ /* 0x000fe40008000f00 */
[----:B------:R-:W-:Y:S01]  /*01f0*/  LEA.HI.X R7, R2, UR9, R3, 0x2, P1 ;  /* 0x0000000902077c11 */ /* 0x000fe200088f1403 */
[----:B------:R-:W-:-:S08]  /*0200*/  IMAD.U32 R9, RZ, RZ, UR5 ;  /* 0x00000005ff097e24 */ /* 0x000fd0000f8e00ff */
.L_x_26:
[----:B------:R-:W0:Y:S01]  /*0210*/  LDC R21, c[0x0][0x39c] ;  /* 0x0000e700ff157b82 */ /* 0x000e220000000800 */
[----:B------:R-:W-:Y:S01]  /*0220*/  MOV R4, R8 ;  /* 0x0000000800047202 */ /* 0x000fe20000000f00 */
[----:B------:R-:W-:Y:S01]  /*0230*/  IMAD.MOV.U32 R5, RZ, RZ, R9 ;  /* 0x000000ffff057224 */ /* 0x000fe200078e0009 */
[----:B------:R-:W2:Y:S04]  /*0240*/  LDG.E R25, desc[UR6][R6.64] ;  /* 0x0000000606197981 */ /* 0x000ea8000c1e1900 */
[----:B------:R-:W2:Y:S04]  /*0250*/  LDG.E R24, desc[UR6][R4.64+-0x10] ;  /* 0xfffff00604187981 */ /* 0x000ea8000c1e1900 */
[----:B------:R-:W3:Y:S04]  /*0260*/  LDG.E R23, desc[UR6][R4.64+-0xc] ;  /* 0xfffff40604177981 */ /* 0x000ee8000c1e1900 */
[----:B------:R-:W4:Y:S04]  /*0270*/  LDG.E R29, desc[UR6][R4.64+-0x8] ;  /* 0xfffff806041d7981 */ /* 0x000f28000c1e1900 */
[----:B------:R-:W5:Y:S01]  /*0280*/  LDG.E R28, desc[UR6][R4.64+-0x4] ;  /* 0xfffffc06041c7981 */ /* 0x000f62000c1e1900 */
[----:B0-----:R-:W-:-:S05]  /*0290*/  IMAD.WIDE.U32 R16, R21, 0x4, R6 ;  /* 0x0000000415107825 */ /* 0x001fca00078e0006 */
[----:B------:R0:W3:Y:S01]  /*02a0*/  LDG.E R22, desc[UR6][R16.64] ;  /* 0x0000000610167981 */ /* 0x0000e2000c1e1900 */
[----:B------:R-:W-:-:S04]  /*02b0*/  IMAD.WIDE.U32 R10, R21, 0x4, R16 ;  /* 0x00000004150a7825 */ /* 0x000fc800078e0010 */
[C---:B------:R-:W-:Y:S02]  /*02c0*/  IMAD.WIDE.U32 R12, R21.reuse, 0x4, R10 ;  /* 0x00000004150c7825 */ /* 0x040fe400078e000a */
[----:B------:R-:W4:Y:S02]  /*02d0*/  LDG.E R10, desc[UR6][R10.64] ;  /* 0x000000060a0a7981 */ /* 0x000f24000c1e1900 */
[C---:B------:R-:W-:Y:S02]  /*02e0*/  IMAD.WIDE.U32 R8, R21.reuse, 0x4, R12 ;  /* 0x0000000415087825 */ /* 0x040fe400078e000c */
[----:B------:R-:W5:Y:S02]  /*02f0*/  LDG.E R13, desc[UR6][R12.64] ;  /* 0x000000060c0d7981 */ /* 0x000f64000c1e1900 */
[C---:B------:R-:W-:Y:S02]  /*0300*/  IMAD.WIDE.U32 R14, R21.reuse, 0x4, R8 ;  /* 0x00000004150e7825 */ /* 0x040fe400078e0008 */
[----:B------:R3:W5:Y:S02]  /*0310*/  LDG.E R9, desc[UR6][R8.64] ;  /* 0x0000000608097981 */ /* 0x000764000c1e1900 */
[----:B0-----:R-:W-:-:S02]  /*0320*/  IMAD.WIDE.U32 R16, R21, 0x4, R14 ;  /* 0x0000000415107825 */ /* 0x001fc400078e000e */
[----:B------:R-:W5:Y:S04]  /*0330*/  LDG.E R12, desc[UR6][R4.64+0x8] ;  /* 0x00000806040c7981 */ /* 0x000f68000c1e1900 */
[----:B------:R-:W5:Y:S04]  /*0340*/  LDG.E R14, desc[UR6][R14.64] ;  /* 0x000000060e0e7981 */ /* 0x000f68000c1e1900 */
[----:B------:R-:W5:Y:S01]  /*0350*/  LDG.E R11, desc[UR6][R16.64] ;  /* 0x00000006100b7981 */ /* 0x000f62000c1e1900 */
[----:B--2---:R-:W-:-:S03]  /*0360*/  FFMA R25, R24, R25, R27 ;  /* 0x0000001918197223 */ /* 0x004fc6000000001b */
[----:B------:R-:W2:Y:S04]  /*0370*/  LDG.E R24, desc[UR6][R4.64] ;  /* 0x0000000604187981 */ /* 0x000ea8000c1e1900 */
[----:B------:R-:W2:Y:S01]  /*0380*/  LDG.E R27, desc[UR6][R4.64+0xc] ;  /* 0x00000c06041b7981 */ /* 0x000ea2000c1e1900 */
[----:B---3--:R-:W-:-:S03]  /*0390*/  FFMA R8, R23, R22, R25 ;  /* 0x0000001617087223 */ /* 0x008fc60000000019 */
[----:B------:R-:W3:Y:S01]  /*03a0*/  LDG.E R25, desc[UR6][R4.64+0x4] ;  /* 0x0000040604197981 */ /* 0x000ee2000c1e1900 */
[----:B------:R-:W-:-:S06]  /*03b0*/  IMAD.WIDE.U32 R22, R21, 0x4, R16 ;  /* 0x0000000415167825 */ /* 0x000fcc00078e0010 */
[----:B------:R-:W3:Y:S01]  /*03c0*/  LDG.E R22, desc[UR6][R22.64] ;  /* 0x0000000616167981 */ /* 0x000ee2000c1e1900 */
[----:B----4-:R-:W-:Y:S01]  /*03d0*/  FFMA R29, R29, R10, R8 ;  /* 0x0000000a1d1d7223 */ /* 0x010fe20000000008 */
[----:B------:R-:W-:-:S03]  /*03e0*/  IADD3 R20, PT, PT, R20, 0x8, RZ ;  /* 0x0000000814147810 */ /* 0x000fc60007ffe0ff */
[----:B-----5:R-:W-:Y:S01]  /*03f0*/  FFMA R13, R28, R13, R29 ;  /* 0x0000000d1c0d7223 */ /* 0x020fe2000000001d */
[----:B------:R-:W-:Y:S02]  /*0400*/  ISETP.NE.AND P1, PT, R20, RZ, PT ;  /* 0x000000ff1400720c */ /* 0x000fe40003f25270 */
[----:B------:R-:W-:Y:S01]  /*0410*/  IADD3 R8, P2, PT, R4, 0x20, RZ ;  /* 0x0000002004087810 */ /* 0x000fe20007f5e0ff */
[----:B------:R-:W-:-:S04]  /*0420*/  IMAD.WIDE.U32 R6, R21, 0x20, R6 ;  /* 0x0000002015067825 */ /* 0x000fc800078e0006 */
[----:B--2---:R-:W-:Y:S01]  /*0430*/  FFMA R24, R24, R9, R13 ;  /* 0x0000000918187223 */ /* 0x004fe2000000000d */
[----:B------:R-:W-:-:S03]  /*0440*/  IADD3.X R9, PT, PT, RZ, R5, RZ, P2, !PT ;  /* 0x00000005ff097210 */ /* 0x000fc600017fe4ff */
[----:B---3--:R-:W-:-:S04]  /*0450*/  FFMA R25, R25, R14, R24 ;  /* 0x0000000e19197223 */ /* 0x008fc80000000018 */
[----:B------:R-:W-:-:S04]  /*0460*/  FFMA R12, R12, R11, R25 ;  /* 0x0000000b0c0c7223 */ /* 0x000fc80000000019 */
[----:B------:R-:W-:Y:S01]  /*0470*/  FFMA R27, R27, R22, R12 ;  /* 0x000000161b1b7223 */ /* 0x000fe2000000000c */
[----:B------:R-:W-:Y:S06]  /*0480*/  @P1 BRA `(.L_x_26) ;  /* 0xfffffffc00601947 */ /* 0x000fec000383ffff */
.L_x_25:
[----:B------:R-:W-:Y:S05]  /*0490*/  @!P0 BRA `(.L_x_24) ;  /* 0x0000000400108947 */ /* 0x000fea0003800000 */
[----:B------:R-:W-:Y:S02]  /*04a0*/  ISETP.GE.U32.AND P1, PT, R26, 0x4, PT ;  /* 0x000000041a00780c */ /* 0x000fe40003f26070 */
[----:B------:R-:W-:-:S04]  /*04b0*/  LOP3.LUT R17, R18, 0x3, RZ, 0xc0, !PT ;  /* 0x0000000312117812 */ /* 0x000fc800078ec0ff */
[----:B------:R-:W-:-:S07]  /*04c0*/  ISETP.NE.AND P0, PT, R17, RZ, PT ;  /* 0x000000ff1100720c */ /* 0x000fce0003f05270 */
[----:B------:R-:W-:Y:S06]  /*04d0*/  @!P1 BRA `(.L_x_27) ;  /* 0x0000000000809947 */ /* 0x000fec0003800000 */
[----:B------:R-:W0:Y:S01]  /*04e0*/  LDCU UR4, c[0x0][0x39c] ;  /* 0x00007380ff0477ac */ /* 0x000e220008000800 */
[----:B------:R-:W1:Y:S01]  /*04f0*/  LDC.64 R8, c[0x0][0x388] ;  /* 0x0000e200ff087b82 */ /* 0x000e620000000a00 */
[C---:B------:R-:W-:Y:S01]  /*0500*/  VIADD R11, R19.reuse, 0x1 ;  /* 0x00000001130b7836 */ /* 0x040fe20000000000 */
[C---:B------:R-:W-:Y:S01]  /*0510*/  IADD3 R13, PT, PT, R19.reuse, 0x2, RZ ;  /* 0x00000002130d7810 */ /* 0x040fe20007ffe0ff */
[----:B------:R-:W2:Y:S01]  /*0520*/  LDCU.64 UR8, c[0x0][0x390] ;  /* 0x00007200ff0877ac */ /* 0x000ea20008000a00 */
[C---:B------:R-:W-:Y:S01]  /*0530*/  IADD3 R21, PT, PT, R19.reuse, 0x3, RZ ;  /* 0x0000000313157810 */ /* 0x040fe20007ffe0ff */
[----:B0-----:R-:W-:-:S04]  /*0540*/  IMAD.WIDE.U32 R6, R19, UR4, R2 ;  /* 0x0000000413067c25 */ /* 0x001fc8000f8e0002 */
[----:B------:R-:W-:Y:S01]  /*0550*/  IMAD.WIDE.U32 R10, R11, UR4, R2 ;  /* 0x000000040b0a7c25 */ /* 0x000fe2000f8e0002 */
[----:B--2---:R-:W-:-:S03]  /*0560*/  LEA R14, P2, R6, UR8, 0x2 ;  /* 0x00000008060e7c11 */ /* 0x004fc6000f8410ff */
[----:B------:R-:W-:Y:S01]  /*0570*/  IMAD.WIDE.U32 R12, R13, UR4, R2 ;  /* 0x000000040d0c7c25 */ /* 0x000fe2000f8e0002 */
[----:B------:R-:W-:Y:S02]  /*0580*/  LEA R4, P1, R10, UR8, 0x2 ;  /* 0x000000080a047c11 */ /* 0x000fe4000f8210ff */
[----:B------:R-:W-:Y:S01]  /*0590*/  LEA.HI.X R15, R6, UR9, R7, 0x2, P2 ;  /* 0x00000009060f7c11 */ /* 0x000fe200090f1407 */
[----:B-1----:R-:W-:Y:S01]  /*05a0*/  IMAD.WIDE.U32 R8, R19, 0x4, R8 ;  /* 0x0000000413087825 */ /* 0x002fe200078e0008 */
[----:B------:R-:W-:Y:S02]  /*05b0*/  LEA.HI.X R5, R10, UR9, R11, 0x2, P1 ;  /* 0x000000090a057c11 */ /* 0x000fe400088f140b */
[C---:B------:R-:W-:Y:S01]  /*05c0*/  LEA R6, P2, R12.reuse, UR8, 0x2 ;  /* 0x000000080c067c11 */ /* 0x040fe2000f8410ff */
[----:B------:R-:W-:Y:S01]  /*05d0*/  IMAD.WIDE.U32 R10, R21, UR4, R2 ;  /* 0x00000004150a7c25 */ /* 0x000fe2000f8e0002 */
[----:B------:R-:W2:Y:S02]  /*05e0*/  LDG.E R14, desc[UR6][R14.64] ;  /* 0x000000060e0e7981 */ /* 0x000ea4000c1e1900 */
[----:B------:R-:W-:-:S02]  /*05f0*/  LEA.HI.X R7, R12, UR9, R13, 0x2, P2 ;  /* 0x000000090c077c11 */ /* 0x000fc400090f140d */
[----:B------:R-:W2:Y:S01]  /*0600*/  LDG.E R16, desc[UR6][R8.64] ;  /* 0x0000000608107981 */ /* 0x000ea2000c1e1900 */
[----:B------:R-:W-:-:S03]  /*0610*/  LEA R12, P1, R10, UR8, 0x2 ;  /* 0x000000080a0c7c11 */ /* 0x000fc6000f8210ff */
[----:B------:R-:W3:Y:S01]  /*0620*/  LDG.E R4, desc[UR6][R4.64] ;  /* 0x0000000604047981 */ /* 0x000ee2000c1e1900 */
[----:B------:R-:W-:-:S03]  /*0630*/  LEA.HI.X R13, R10, UR9, R11, 0x2, P1 ;  /* 0x000000090a0d7c11 */ /* 0x000fc600088f140b */
[----:B------:R-:W3:Y:S04]  /*0640*/  LDG.E R21, desc[UR6][R8.64+0x4] ;  /* 0x0000040608157981 */ /* 0x000ee8000c1e1900 */
[----:B------:R-:W4:Y:S04]  /*0650*/  LDG.E R6, desc[UR6][R6.64] ;  /* 0x0000000606067981 */ /* 0x000f28000c1e1900 */
[----:B------:R-:W4:Y:S04]  /*0660*/  LDG.E R11, desc[UR6][R8.64+0x8] ;  /* 0x00000806080b7981 */ /* 0x000f28000c1e1900 */
[----:B------:R-:W5:Y:S04]  /*0670*/  LDG.E R12, desc[UR6][R12.64] ;  /* 0x000000060c0c7981 */ /* 0x000f68000c1e1900 */
[----:B------:R-:W5:Y:S01]  /*0680*/  LDG.E R10, desc[UR6][R8.64+0xc] ;  /* 0x00000c06080a7981 */ /* 0x000f62000c1e1900 */
[----:B------:R-:W-:-:S02]  /*0690*/  VIADD R19, R19, 0x4 ;  /* 0x0000000413137836 */ /* 0x000fc40000000000 */
[----:B--2---:R-:W-:-:S04]  /*06a0*/  FFMA R16, R16, R14, R27 ;  /* 0x0000000e10107223 */ /* 0x004fc8000000001b */
[----:B---3--:R-:W-:-:S04]  /*06b0*/  FFMA R16, R21, R4, R16 ;  /* 0x0000000415107223 */ /* 0x008fc80000000010 */
[----:B----4-:R-:W-:-:S04]  /*06c0*/  FFMA R11, R11, R6, R16 ;  /* 0x000000060b0b7223 */ /* 0x010fc80000000010 */
[----:B-----5:R-:W-:-:S07]  /*06d0*/  FFMA R27, R10, R12, R11 ;  /* 0x0000000c0a1b7223 */ /* 0x020fce000000000b */
.L_x_27:
[----:B------:R-:W-:Y:S05]  /*06e0*/  @!P0 BRA `(.L_x_24) ;  /* 0x00000000007c8947 */ /* 0x000fea0003800000 */
[----:B------:R-:W-:Y:S02]  /*06f0*/  ISETP.NE.AND P1, PT, R17, 0x1, PT ;  /* 0x000000011100780c */ /* 0x000fe40003f25270 */
[----:B------:R-:W-:-:S04]  /*0700*/  LOP3.LUT R18, R18, 0x1, RZ, 0xc0, !PT ;  /* 0x0000000112127812 */ /* 0x000fc800078ec0ff */
[----:B------:R-:W-:-:S07]  /*0710*/  ISETP.NE.U32.AND P0, PT, R18, 0x1, PT ;  /* 0x000000011200780c */ /* 0x000fce0003f05070 */
[----:B------:R-:W0:Y:S01]  /*0720*/  @P1 LDC R15, c[0x0][0x39c] ;  /* 0x0000e700ff0f1b82 */ /* 0x000e220000000800 */
[----:B------:R-:W-:-:S07]  /*0730*/  @P1 IADD3 R14, PT, PT, R19, 0x1, RZ ;  /* 0x00000001130e1810 */ /* 0x000fce0007ffe0ff */
[----:B------:R-:W1:Y:S08]  /*0740*/  @P1 LDC.64 R4, c[0x0][0x388] ;  /* 0x0000e200ff041b82 */ /* 0x000e700000000a00 */
[----:B------:R-:W2:Y:S08]  /*0750*/  @P1 LDC.64 R10, c[0x0][0x390] ;  /* 0x0000e400ff0a1b82 */ /* 0x000eb00000000a00 */
[----:B------:R-:W3:Y:S01]  /*0760*/  @!P0 LDC R18, c[0x0][0x39c] ;  /* 0x0000e700ff128b82 */ /* 0x000ee20000000800 */
[----:B0-----:R-:W-:-:S04]  /*0770*/  @P1 IMAD.WIDE.U32 R12, R19, R15, R2 ;  /* 0x0000000f130c1225 */ /* 0x001fc800078e0002 */
[----:B------:R-:W-:-:S03]  /*0780*/  @P1 IMAD.WIDE.U32 R14, R14, R15, R2 ;  /* 0x0000000f0e0e1225 */ /* 0x000fc600078e0002 */
[----:B------:R-:W0:Y:S01]  /*0790*/  @!P0 LDC.64 R6, c[0x0][0x390] ;  /* 0x0000e400ff068b82 */ /* 0x000e220000000a00 */
[C---:B-1----:R-:W-:Y:S01]  /*07a0*/  @P1 IMAD.WIDE.U32 R4, R19.reuse, 0x4, R4 ;  /* 0x0000000413041825 */ /* 0x042fe200078e0004 */
[----:B------:R-:W-:-:S06]  /*07b0*/  @P1 IADD3 R19, PT, PT, R19, 0x2, RZ ;  /* 0x0000000213131810 */ /* 0x000fcc0007ffe0ff */
[----:B------:R-:W1:Y:S01]  /*07c0*/  @!P0 LDC.64 R8, c[0x0][0x388] ;  /* 0x0000e200ff088b82 */ /* 0x000e620000000a00 */
[----:B--2---:R-:W-:-:S04]  /*07d0*/  @P1 LEA R16, P2, R12, R10, 0x2 ;  /* 0x0000000a0c101211 */ /* 0x004fc800078410ff */
[-C--:B------:R-:W-:Y:S02]  /*07e0*/  @P1 LEA.HI.X R17, R12, R11.reuse, R13, 0x2, P2 ;  /* 0x0000000b0c111211 */ /* 0x080fe400010f140d */
[C---:B------:R-:W-:Y:S01]  /*07f0*/  @P1 LEA R10, P2, R14.reuse, R10, 0x2 ;  /* 0x0000000a0e0a1211 */ /* 0x040fe200078410ff */
[----:B---3--:R-:W-:Y:S01]  /*0800*/  @!P0 IMAD.WIDE.U32 R2, R19, R18, R2 ;  /* 0x0000001213028225 */ /* 0x008fe200078e0002 */
[----:B------:R-:W2:Y:S02]  /*0810*/  @P1 LDG.E R12, desc[UR6][R4.64] ;  /* 0x00000006040c1981 */ /* 0x000ea4000c1e1900 */
[----:B------:R-:W-:Y:S02]  /*0820*/  @P1 LEA.HI.X R11, R14, R11, R15, 0x2, P2 ;  /* 0x0000000b0e0b1211 */ /* 0x000fe400010f140f */
[----:B------:R-:W2:Y:S01]  /*0830*/  @P1 LDG.E R16, desc[UR6][R16.64] ;  /* 0x0000000610101981 */ /* 0x000ea2000c1e1900 */
[----:B0-----:R-:W-:-:S03]  /*0840*/  @!P0 LEA R6, P2, R2, R6, 0x2 ;  /* 0x0000000602068211 */ /* 0x001fc600078410ff */
[----:B------:R-:W3:Y:S01]  /*0850*/  @P1 LDG.E R10, desc[UR6][R10.64] ;  /* 0x000000060a0a1981 */ /* 0x000ee2000c1e1900 */
[----:B------:R-:W-:-:S03]  /*0860*/  @!P0 LEA.HI.X R7, R2, R7, R3, 0x2, P2 ;  /* 0x0000000702078211 */ /* 0x000fc600010f1403 */
[----:B------:R-:W3:Y:S01]  /*0870*/  @P1 LDG.E R3, desc[UR6][R4.64+0x4] ;  /* 0x0000040604031981 */ /* 0x000ee2000c1e1900 */
[----:B-1----:R-:W-:-:S03]  /*0880*/  @!P0 IMAD.WIDE.U32 R8, R19, 0x4, R8 ;  /* 0x0000000413088825 */ /* 0x002fc600078e0008 */
[----:B------:R-:W4:Y:S04]  /*0890*/  @!P0 LDG.E R6, desc[UR6][R6.64] ;  /* 0x0000000606068981 */ /* 0x000f28000c1e1900 */
[----:B------:R-:W4:Y:S01]  /*08a0*/  @!P0 LDG.E R8, desc[UR6][R8.64] ;  /* 0x0000000608088981 */ /* 0x000f22000c1e1900 */
[----:B--2---:R-:W-:-:S04]  /*08b0*/  @P1 FFMA R12, R12, R16, R27 ;  /* 0x000000100c0c1223 */ /* 0x004fc8000000001b */
[----:B---3--:R-:W-:-:S04]  /*08c0*/  @P1 FFMA R27, R3, R10, R12 ;  /* 0x0000000a031b1223 */ /* 0x008fc8000000000c */
[----:B----4-:R-:W-:-:S07]  /*08d0*/  @!P0 FFMA R27, R8, R6, R27 ;  /* 0x00000006081b8223 */ /* 0x010fce000000001b */
.L_x_24:
[----:B------:R-:W0:Y:S02]  /*08e0*/  LDC.64 R2, c[0x0][0x380] ;  /* 0x0000e000ff027b82 */ /* 0x000e240000000a00 */
[----:B0-----:R-:W-:-:S05]  /*08f0*/  IMAD.WIDE.U32 R2, R0, 0x4, R2 ;  /* 0x0000000400027825 */ /* 0x001fca00078e0002 */
[----:B------:R-:W-:Y:S01]  /*0900*/  STG.E desc[UR6][R2.64], R27 ;  /* 0x0000001b02007986 */ /* 0x000fe2000c101906 */
[----:B------:R-:W-:Y:S05]  /*0910*/  EXIT ;  /* 0x000000000000794d */ /* 0x000fea0003800000 */
.L_x_28:
        /* <DEDUP_REMOVED lines=14> */
.L_x_108:


//--------------------- .text.talu_softmax_f32_v1 --------------------------
	.section	.text.talu_softmax_f32_v1,"ax",@progbits
	.align	128
        .global         talu_softmax_f32_v1
        .type           talu_softmax_f32_v1,@function
        .size           talu_softmax_f32_v1,(.L_x_103 - talu_softmax_f32_v1)
        .other          talu_softmax_f32_v1,@"STO_CUDA_ENTRY STV_DEFAULT"
talu_softmax_f32_v1:
.text.talu_softmax_f32_v1:
[----:B------:R-:W-:Y:S01]  /*0000*/  LDC R1, c[0x0][0x37c] ;  /* 0x0000df00ff017b82 */ /* 0x000fe20000000800 */
[----:B------:R-:W0:Y:S07]  /*0010*/  S2R R0, SR_TID.X ;  /* 0x0000000000007919 */ /* 0x000e2e0000002100 */
[----:B------:R-:W0:Y:S01]  /*0020*/  S2UR UR4, SR_CTAID.X ;  /* 0x00000000000479c3 */ /* 0x000e220000002500 */
[----:B------:R-:W1:Y:S01]  /*0030*/  LDCU UR5, c[0x0][0x390] ;  /* 0x00007200ff0577ac */ /* 0x000e620008000800 */
[----:B0-----:R-:W-:-:S04]  /*0040*/  LOP3.LUT P0, RZ, R0, UR4, RZ, 0xfc, !PT ;  /* 0x0000000400ff7c12 */ /* 0x001fc8000f80fcff */
[----:B-1----:R-:W-:-:S13]  /*0050*/  ISETP.EQ.OR P0, PT, RZ, UR5, P0 ;  /* 0x00000005ff007c0c */ /* 0x002fda0008702670 */
[----:B------:R-:W-:Y:S05]  /*0060*/  @P0 EXIT ;  /* 0x000000000000094d */ /* 0x000fea0003800000 */
[----:B------:R-:W0:Y:S01]  /*0070*/  LDC.64 R4, c[0x0][0x388] ;  /* 0x0000e200ff047b82 */ /* 0x000e220000000a00 */
[----:B------:R-:W0:Y:S02]  /*0080*/  LDCU.64 UR12, c[0x0][0x358] ;  /* 0x00006b00ff0c77ac */ /* 0x000e240008000a00 */
[----:B0-----:R0:W5:Y:S01]  /*0090*/  LDG.E R4, desc[UR12][R4.64] ;  /* 0x0000000c04047981 */ /* 0x001162000c1e1900 */
[----:B------:R-:W-:-:S09]  /*00a0*/  UISETP.GE.U32.AND UP0, UPT, UR5, 0x2, UPT ;  /* 0x000000020500788c */ /* 0x000fd2000bf06070 */
[----:B0-----:R-:W-:Y:S05]  /*00b0*/  BRA.U !UP0, `(.L_x_29) ;  /* 0x0000000908207547 */ /* 0x001fea000b800000 */
[----:B------:R-:W-:Y:S01]  /*00c0*/  UIADD3 UR4, UPT, UPT, UR5, -0x1, URZ ;  /* 0xffffffff05047890 */ /* 0x000fe2000fffe0ff */
[----:B------:R-:W-:Y:S01]  /*00d0*/  HFMA2 R0, -RZ, RZ, 0, 5.9604644775390625e-08 ;  /* 0x00000001ff007431 */ /* 0x000fe200000001ff */
[----:B------:R-:W-:Y:S02]  /*00e0*/  UIADD3 UR5, UPT, UPT, UR5, -0x2, URZ ;  /* 0xfffffffe05057890 */ /* 0x000fe4000fffe0ff */
[----:B------:R-:W-:Y:S02]  /*00f0*/  ULOP3.LUT UR8, UR4, 0xf, URZ, 0xc0, !UPT ;  /* 0x0000000f04087892 */ /* 0x000fe4000f8ec0ff */
[----:B------:R-:W-:-:S09]  /*0100*/  UISETP.GE.U32.AND UP0, UPT, UR5, 0xf, UPT ;  /* 0x0000000f0500788c */ /* 0x000fd2000bf06070 */
[----:B------:R-:W-:Y:S05]  /*0110*/  BRA.U !UP0, `(.L_x_30) ;  /* 0x0000000108fc7547 */ /* 0x000fea000b800000 */
[----:B------:R-:W0:Y:S01]  /*0120*/  LDCU.64 UR6, c[0x0][0x388] ;  /* 0x00007100ff0677ac */ /* 0x000e220008000a00 */
[----:B------:R-:W-:Y:S01]  /*0130*/  MOV R0, RZ ;  /* 0x000000ff00007202 */ /* 0x000fe20000000f00 */
[----:B------:R-:W-:-:S04]  /*0140*/  ULOP3.LUT UR5, UR4, 0xfffffff0, URZ, 0xc0, !UPT ;  /* 0xfffffff004057892 */ /* 0x000fc8000f8ec0ff */
[----:B------:R-:W-:Y:S02]  /*0150*/  UIADD3 UR5, UPT, UPT, -UR5, URZ, URZ ;  /* 0x000000ff05057290 */ /* 0x000fe4000fffe1ff */
[----:B0-----:R-:W-:-:S04]  /*0160*/  UIADD3 UR6, UP0, UPT, UR6, 0x20, URZ ;  /* 0x0000002006067890 */ /* 0x001fc8000ff1e0ff */
[----:B------:R-:W-:Y:S02]  /*0170*/  UIADD3.X UR7, UPT, UPT, URZ, UR7, URZ, UP0, !UPT ;  /* 0x00000007ff077290 */ /* 0x000fe400087fe4ff */
[----:B------:R-:W-:-:S04]  /*0180*/  MOV R2, UR6 ;  /* 0x0000000600027c02 */ /* 0x000fc80008000f00 */
[----:B------:R-:W-:-:S07]  /*0190*/  MOV R3, UR7 ;  /* 0x0000000700037c02 */ /* 0x000fce0008000f00 */
.L_x_31:
[----:B------:R-:W2:Y:S04]  /*01a0*/  LDG.E R11, desc[UR12][R2.64+-0x1c] ;  /* 0xffffe40c020b7981 */ /* 0x000ea8000c1e1900 */
[----:B------:R-:W3:Y:S04]  /*01b0*/  LDG.E R13, desc[UR12][R2.64+-0x18] ;  /* 0xffffe80c020d7981 */ /* 0x000ee8000c1e1900 */
[----:B------:R-:W4:Y:S04]  /*01c0*/  LDG.E R15, desc[UR12][R2.64+-0x14] ;  /* 0xffffec0c020f7981 */ /* 0x000f28000c1e1900 */
        /* <DEDUP_REMOVED lines=12> */
[----:B------:R0:W4:Y:S01]  /*0290*/  LDG.E R5, desc[UR12][R2.64+0x20] ;  /* 0x0000200c02057981 */ /* 0x000122000c1e1900 */
[----:B------:R-:W-:Y:S01]  /*02a0*/  UIADD3 UR5, UPT, UPT, UR5, 0x10, URZ ;  /* 0x0000001005057890 */ /* 0x000fe2000fffe0ff */
[----:B------:R-:W-:-:S03]  /*02b0*/  IADD3 R0, PT, PT, R0, 0x10, RZ ;  /* 0x0000001000007810 */ /* 0x000fc60007ffe0ff */
[----:B------:R-:W-:Y:S01]  /*02c0*/  UISETP.NE.AND UP0, UPT, UR5, URZ, UPT ;  /* 0x000000ff0500728c */ /* 0x000fe2000bf05270 */
[----:B0-----:R-:W-:-:S04]  /*02d0*/  IADD3 R2, P1, PT, R2, 0x40, RZ ;  /* 0x0000004002027810 */ /* 0x001fc80007f3e0ff */
[----:B------:R-:W-:Y:S02]  /*02e0*/  IADD3.X R3, PT, PT, RZ, R3, RZ, P1, !PT ;  /* 0x00000003ff037210 */ /* 0x000fe40000ffe4ff */
[----:B--2--5:R-:W-:-:S04]  /*02f0*/  FSETP.GT.AND P0, PT, R11, R4, PT ;  /* 0x000000040b00720b */ /* 0x024fc80003f04000 */
[----:B------:R-:W-:-:S04]  /*0300*/  FSEL R4, R11, R4, P0 ;  /* 0x000000040b047208 */ /* 0x000fc80000000000 */
[----:B---3--:R-:W-:-:S04]  /*0310*/  FSETP.GT.AND P0, PT, R13, R4, PT ;  /* 0x000000040d00720b */ /* 0x008fc80003f04000 */
[----:B------:R-:W-:-:S04]  /*0320*/  FSEL R4, R13, R4, P0 ;  /* 0x000000040d047208 */ /* 0x000fc80000000000 */
[----:B----4-:R-:W-:-:S04]  /*0330*/  FSETP.GT.AND P0, PT, R15, R4, PT ;  /* 0x000000040f00720b */ /* 0x010fc80003f04000 */
[----:B------:R-:W-:-:S04]  /*0340*/  FSEL R4, R15, R4, P0 ;  /* 0x000000040f047208 */ /* 0x000fc80000000000 */
[----:B------:R-:W-:-:S04]  /*0350*/  FSETP.GT.AND P0, PT, R17, R4, PT ;  /* 0x000000041100720b */ /* 0x000fc80003f04000 */
        /* <DEDUP_REMOVED lines=24> */
[----:B------:R-:W-:Y:S01]  /*04e0*/  FSEL R4, R5, R4, P0 ;  /* 0x0000000405047208 */ /* 0x000fe20000000000 */
[----:B------:R-:W-:Y:S08]  /*04f0*/  BRA.U UP0, `(.L_x_31) ;  /* 0xfffffffd00287547 */ /* 0x000ff0000b83ffff */
[----:B------:R-:W-:-:S07]  /*0500*/  IADD3 R0, PT, PT, R0, 0x1, RZ ;  /* 0x0000000100007810 */ /* 0x000fce0007ffe0ff */
.L_x_30:
[----:B------:R-:W-:-:S09]  /*0510*/  UISETP.NE.AND UP0, UPT, UR8, URZ, UPT ;  /* 0x000000ff0800728c */ /* 0x000fd2000bf05270 */
[----:B------:R-:W-:Y:S05]  /*0520*/  BRA.U !UP0, `(.L_x_29) ;  /* 0x0000000508047547 */ /* 0x000fea000b800000 */
[----:B------:R-:W-:Y:S02]  /*0530*/  UISETP.GE.U32.AND UP0, UPT, UR8, 0x8, UPT ;  /* 0x000000080800788c */ /* 0x000fe4000bf06070 */
[----:B------:R-:W-:-:S04]  /*0540*/  ULOP3.LUT UR5, UR4, 0x7, URZ, 0xc0, !UPT ;  /* 0x0000000704057892 */ /* 0x000fc8000f8ec0ff */
[----:B------:R-:W-:-:S03]  /*0550*/  UISETP.NE.AND UP1, UPT, UR5, URZ, UPT ;  /* 0x000000ff0500728c */ /* 0x000fc6000bf25270 */
[----:B------:R-:W-:Y:S08]  /*0560*/  BRA.U !UP0, `(.L_x_32) ;  /* 0x00000001086c7547 */ /* 0x000ff0000b800000 */
[----:B------:R-:W0:Y:S02]  /*0570*/  LDC.64 R2, c[0x0][0x388] ;  /* 0x0000e200ff027b82 */ /* 0x000e240000000a00 */
[----:B0-----:R-:W-:-:S05]  /*0580*/  IMAD.WIDE.U32 R2, R0, 0x4, R2 ;  /* 0x0000000400027825 */ /* 0x001fca00078e0002 */
[----:B------:R-:W2:Y:S04]  /*0590*/  LDG.E R5, desc[UR12][R2.64] ;  /* 0x0000000c02057981 */ /* 0x000ea8000c1e1900 */
[----:B------:R-:W3:Y:S04]  /*05a0*/  LDG.E R7, desc[UR12][R2.64+0x4] ;  /* 0x0000040c02077981 */ /* 0x000ee8000c1e1900 */
[----:B------:R-:W4:Y:S04]  /*05b0*/  LDG.E R9, desc[UR12][R2.64+0x8] ;  /* 0x0000080c02097981 */ /* 0x000f28000c1e1900 */
[----:B------:R-:W4:Y:S04]  /*05c0*/  LDG.E R11, desc[UR12][R2.64+0xc] ;  /* 0x00000c0c020b7981 */ /* 0x000f28000c1e1900 */
[----:B------:R-:W4:Y:S04]  /*05d0*/  LDG.E R13, desc[UR12][R2.64+0x10] ;  /* 0x0000100c020d7981 */ /* 0x000f28000c1e1900 */
[----:B------:R-:W4:Y:S04]  /*05e0*/  LDG.E R15, desc[UR12][R2.64+0x14] ;  /* 0x0000140c020f7981 */ /* 0x000f28000c1e1900 */
[----:B------:R-:W4:Y:S04]  /*05f0*/  LDG.E R17, desc[UR12][R2.64+0x18] ;  /* 0x0000180c02117981 */ /* 0x000f28000c1e1900 */
[----:B------:R-:W4:Y:S01]  /*0600*/  LDG.E R19, desc[UR12][R2.64+0x1c] ;  /* 0x00001c0c02137981 */ /* 0x000f22000c1e1900 */
[----:B------:R-:W-:-:S02]  /*0610*/  IADD3 R0, PT, PT, R0, 0x8, RZ ;  /* 0x0000000800007810 */ /* 0x000fc40007ffe0ff */
        /* <DEDUP_REMOVED lines=15> */
[----:B------:R-:W-:-:S09]  /*0710*/  FSEL R4, R19, R4, P0 ;  /* 0x0000000413047208 */ /* 0x000fd20000000000 */
.L_x_32:
        /* <DEDUP_REMOVED lines=19> */
[----:B------:R-:W-:-:S09]  /*0850*/  FSEL R4, R11, R4, P0 ;  /* 0x000000040b047208 */ /* 0x000fd20000000000 */
.L_x_33:
[----:B------:R-:W-:Y:S05]  /*0860*/  BRA.U !UP1, `(.L_x_29) ;  /* 0x0000000109347547 */ /* 0x000fea000b800000 */
[----:B------:R-:W0:Y:S01]  /*0870*/  LDC.64 R2, c[0x0][0x388] ;  /* 0x0000e200ff027b82 */ /* 0x000e220000000a00 */
[----:B------:R-:W-:Y:S01]  /*0880*/  UIADD3 UR4, UPT, UPT, -UR4, URZ, URZ ;  /* 0x000000ff04047290 */ /* 0x000fe2000fffe1ff */
[----:B0-----:R-:W-:-:S05]  /*0890*/  IMAD.WIDE.U32 R2, R0, 0x4, R2 ;  /* 0x0000000400027825 */ /* 0x001fca00078e0002 */
[----:B------:R-:W-:-:S07]  /*08a0*/  MOV R5, R3 ;  /* 0x0000000300057202 */ /* 0x000fce0000000f00 */
.L_x_34:
[----:B------:R-:W-:-:S06]  /*08b0*/  MOV R3, R5 ;  /* 0x0000000500037202 */ /* 0x000fcc0000000f00 */
[----:B------:R0:W2:Y:S01]  /*08c0*/  LDG.E R3, desc[UR12][R2.64] ;  /* 0x0000000c02037981 */ /* 0x0000a2000c1e1900 */
[----:B------:R-:W-:-:S04]  /*08d0*/  UIADD3 UR4, UPT, UPT, UR4, 0x1, URZ ;  /* 0x0000000104047890 */ /* 0x000fc8000fffe0ff */
[----:B------:R-:W-:Y:S01]  /*08e0*/  UISETP.NE.AND UP0, UPT, UR4, URZ, UPT ;  /* 0x000000ff0400728c */ /* 0x000fe2000bf05270 */
[----:B0-----:R-:W-:-:S04]  /*08f0*/  IADD3 R2, P1, PT, R2, 0x4, RZ ;  /* 0x0000000402027810 */ /* 0x001fc80007f3e0ff */
[----:B------:R-:W-:Y:S02]  /*0900*/  IADD3.X R5, PT, PT, RZ, R5, RZ, P1, !PT ;  /* 0x00000005ff057210 */ /* 0x000fe40000ffe4ff */
[----:B--2--5:R-:W-:-:S04]  /*0910*/  FSETP.GT.AND P0, PT, R3, R4, PT ;  /* 0x000000040300720b */ /* 0x024fc80003f04000 */
[----:B------:R-:W-:Y:S01]  /*0920*/  FSEL R4, R3, R4, P0 ;  /* 0x0000000403047208 */ /* 0x000fe20000000000 */
[----:B------:R-:W-:Y:S08]  /*0930*/  BRA.U UP0, `(.L_x_34) ;  /* 0xfffffffd00dc7547 */ /* 0x000ff0000b83ffff */
.L_x_29:
[----:B------:R-:W0:Y:S01]  /*0940*/  LDCU UR7, c[0x0][0x390] ;  /* 0x00007200ff0777ac */ /* 0x000e220008000800 */
[----:B------:R-:W-:Y:S01]  /*0950*/  HFMA2 R9, -RZ, RZ, 0, 0 ;  /* 0x00000000ff097431 */ /* 0x000fe200000001ff */
[----:B------:R-:W-:Y:S01]  /*0960*/  MOV R0, RZ ;  /* 0x000000ff00007202 */ /* 0x000fe20000000f00 */
[----:B------:R-:W1:Y:S01]  /*0970*/  LDCU.64 UR8, c[0x0][0x388] ;  /* 0x00007100ff0877ac */ /* 0x000e620008000a00 */
[----:B------:R-:W-:Y:S01]  /*0980*/  UMOV UR4, 0x10 ;  /* 0x0000001000047882 */ /* 0x000fe20000000000 */
[----:B------:R-:W-:Y:S01]  /*0990*/  UMOV UR5, 0x0 ;  /* 0x0000000000057882 */ /* 0x000fe20000000000 */
[----:B0-----:R-:W-:Y:S02]  /*09a0*/  UISETP.GE.U32.AND UP0, UPT, UR7, 0x8, UPT ;  /* 0x000000080700788c */ /* 0x001fe4000bf06070 */
[----:B------:R-:W-:Y:S02]  /*09b0*/  ULOP3.LUT UR10, UR7, 0x7, URZ, 0xc0, !UPT ;  /* 0x00000007070a7892 */ /* 0x000fe4000f8ec0ff */
[----:B-1----:R-:W-:-:S02]  /*09c0*/  UIMAD.WIDE.U32 UR4, UR8, 0x1, UR4 ;  /* 0x00000001080478a5 */ /* 0x002fc4000f8e0004 */
[----:B------:R-:W-:-:S03]  /*09d0*/  UISETP.NE.AND UP2, UPT, UR10, URZ, UPT ;  /* 0x000000ff0a00728c */ /* 0x000fc6000bf45270 */
[----:B------:R-:W-:Y:S08]  /*09e0*/  BRA.U !UP0, `(.L_x_35) ;  /* 0x00000005087c7547 */ /* 0x000ff0000b800000 */
[----:B------:R-:W-:Y:S01]  /*09f0*/  ULOP3.LUT UR8, UR7, 0xfffffff8, URZ, 0xc0, !UPT ;  /* 0xfffffff807087892 */ /* 0x000fe2000f8ec0ff */
[----:B------:R-:W-:Y:S01]  /*0a00*/  MOV R3, UR5 ;  /* 0x0000000500037c02 */ /* 0x000fe20008000f00 */
[----:B------:R-:W-:Y:S01]  /*0a10*/  UIADD3 UR6, UPT, UPT, UR5, UR9, URZ ;  /* 0x0000000905067290 */ /* 0x000fe2000fffe0ff */
[----:B------:R-:W-:Y:S02]  /*0a20*/  MOV R9, RZ ;  /* 0x000000ff00097202 */ /* 0x000fe40000000f00 */
[----:B------:R-:W-:Y:S01]  /*0a30*/  MOV R2, UR4 ;  /* 0x0000000400027c02 */ /* 0x000fe20008000f00 */
[----:B------:R-:W-:Y:S02]  /*0a40*/  UIADD3 UR4, UPT, UPT, -UR8, URZ, URZ ;  /* 0x000000ff08047290 */ /* 0x000fe4000fffe1ff */
[----:B------:R-:W-:Y:S02]  /*0a50*/  MOV R0, UR8 ;  /* 0x0000000800007c02 */ /* 0x000fe40008000f00 */
[----:B------:R-:W-:-:S08]  /*0a60*/  MOV R3, UR6 ;  /* 0x0000000600037c02 */ /* 0x000fd00008000f00 */
.L_x_36:
[----:B------:R-:W2:Y:S04]  /*0a70*/  LDG.E R5, desc[UR12][R2.64+-0x10] ;  /* 0xfffff00c02057981 */ /* 0x000ea8000c1e1900 */
[----:B------:R-:W3:Y:S04]  /*0a80*/  LDG.E R13, desc[UR12][R2.64+-0xc] ;  /* 0xfffff40c020d7981 */ /* 0x000ee8000c1e1900 */
[----:B------:R-:W4:Y:S04]  /*0a90*/  LDG.E R21, desc[UR12][R2.64+-0x8] ;  /* 0xfffff80c02157981 */ /* 0x000f28000c1e1900 */
[----:B------:R-:W4:Y:S04]  /*0aa0*/  LDG.E R25, desc[UR12][R2.64+-0x4] ;  /* 0xfffffc0c02197981 */ /* 0x000f28000c1e1900 */
[----:B------:R-:W4:Y:S04]  /*0ab0*/  LDG.E R11, desc[UR12][R2.64] ;  /* 0x0000000c020b7981 */ /* 0x000f28000c1e1900 */
[----:B------:R-:W4:Y:S04]  /*0ac0*/  LDG.E R19, desc[UR12][R2.64+0x4] ;  /* 0x0000040c02137981 */ /* 0x000f28000c1e1900 */
[----:B------:R-:W4:Y:S04]  /*0ad0*/  LDG.E R17, desc[UR12][R2.64+0x8] ;  /* 0x0000080c02117981 */ /* 0x000f28000c1e1900 */
[----:B------:R0:W4:Y:S01]  /*0ae0*/  LDG.E R15, desc[UR12][R2.64+0xc] ;  /* 0x00000c0c020f7981 */ /* 0x000122000c1e1900 */
[----:B------:R-:W-:Y:S01]  /*0af0*/  HFMA2 R7, -RZ, RZ, 0.96630859375, -0.0022525787353515625 ;  /* 0x3bbb989dff077431 */ /* 0x000fe200000001ff */
[----:B------:R-:W-:Y:S01]  /*0b00*/  MOV R10, 0x437c0000 ;  /* 0x437c0000000a7802 */ /* 0x000fe20000000f00 */
[----:B------:R-:W-:-:S04]  /*0b10*/  UIADD3 UR4, UPT, UPT, UR4, 0x8, URZ ;  /* 0x0000000804047890 */ /* 0x000fc8000fffe0ff */
[----:B------:R-:W-:Y:S01]  /*0b20*/  UISETP.NE.AND UP1, UPT, UR4, URZ, UPT ;  /* 0x000000ff0400728c */ /* 0x000fe2000bf25270 */
[----:B0-----:R-:W-:-:S04]  /*0b30*/  IADD3 R2, P0, PT, R2, 0x20, RZ ;  /* 0x0000002002027810 */ /* 0x001fc80007f1e0ff */
[----:B------:R-:W-:Y:S01]  /*0b40*/  IADD3.X R3, PT, PT, RZ, R3, RZ, P0, !PT ;  /* 0x00000003ff037210 */ /* 0x000fe200007fe4ff */
[----:B--2--5:R-:W-:-:S04]  /*0b50*/  FADD R6, R5, -R4 ;  /* 0x8000000405067221 */ /* 0x024fc80000000000 */
[----:B------:R-:W-:Y:S01]  /*0b60*/  FFMA.SAT R5, R6, R7, 0.5 ;  /* 0x3f00000006057423 */ /* 0x000fe20000002007 */
[----:B---3--:R-:W-:-:S03]  /*0b70*/  FADD R16, R13, -R4 ;  /* 0x800000040d107221 */ /* 0x008fc60000000000 */
[-C--:B------:R-:W-:Y:S01]  /*0b80*/  FFMA.RM R8, R5, R10.reuse, 12582913 ;  /* 0x4b40000105087423 */ /* 0x080fe2000000400a */
[--C-:B----4-:R-:W-:Y:S01]  /*0b90*/  FADD R14, R21, -R4.reuse ;  /* 0x80000004150e7221 */ /* 0x110fe20000000000 */
[-C--:B------:R-:W-:Y:S02]  /*0ba0*/  FFMA.SAT R5, R16, R7.reuse, 0.5 ;  /* 0x3f00000010057423 */ /* 0x080fe40000002007 */
[----:B------:R-:W-:Y:S01]  /*0bb0*/  FADD R13, R8, -12583039 ;  /* 0xcb40007f080d7421 */ /* 0x000fe20000000000 */
[-C--:B------:R-:W-:Y:S01]  /*0bc0*/  FFMA.SAT R23, R14, R7.reuse, 0.5 ;  /* 0x3f0000000e177423 */ /* 0x080fe20000002007 */
[-C--:B------:R-:W-:Y:S01]  /*0bd0*/  FFMA.RM R5, R5, R10.reuse, 12582913 ;  /* 0x4b40000105057423 */ /* 0x080fe2000000400a */
[--C-:B------:R-:W-:Y:S01]  /*0be0*/  FADD R18, R25, -R4.reuse ;  /* 0x8000000419127221 */ /* 0x100fe20000000000 */
[----:B------:R-:W-:Y:S01]  /*0bf0*/  FFMA R13, R6, 1.4426950216293334961, -R13 ;  /* 0x3fb8aa3b060d7823 */ /* 0x000fe2000000080d */
[--C-:B------:R-:W-:Y:S01]  /*0c00*/  FADD R20, R11, -R4.reuse ;  /* 0x800000040b147221 */ /* 0x100fe20000000000 */
[----:B------:R-:W-:Y:S01]  /*0c10*/  FADD R21, R5, -12583039 ;  /* 0xcb40007f05157421 */ /* 0x000fe20000000000 */
[-C--:B------:R-:W-:Y:S01]  /*0c20*/  FFMA.SAT R25, R18, R7.reuse, 0.5 ;  /* 0x3f00000012197423 */ /* 0x080fe20000002007 */
[----:B------:R-:W-:Y:S01]  /*0c30*/  FFMA R12, R6, 1.925963033500011079e-08, R13 ;  /* 0x32a57060060c7823 */ /* 0x000fe2000000000d */
[-C--:B------:R-:W-:Y:S01]  /*0c40*/  FFMA.RM R6, R23, R10.reuse, 12582913 ;  /* 0x4b40000117067423 */ /* 0x080fe2000000400a */
[----:B------:R-:W-:Y:S01]  /*0c50*/  FFMA R21, R16, 1.4426950216293334961, -R21 ;  /* 0x3fb8aa3b10157823 */ /* 0x000fe20000000815 */
[-C--:B------:R-:W-:Y:S01]  /*0c60*/  FFMA.RM R11, R25, R10.reuse, 12582913 ;  /* 0x4b400001190b7423 */ /* 0x080fe2000000400a */
[-C--:B------:R-:W-:Y:S01]  /*0c70*/  FFMA.SAT R25, R20, R7.reuse, 0.5 ;  /* 0x3f00000014197423 */ /* 0x080fe20000002007 */
[----:B------:R-:W-:Y:S01]  /*0c80*/  FADD R23, R6, -12583039 ;  /* 0xcb40007f06177421 */ /* 0x000fe20000000000 */
[----:B------:R-:W-:Y:S01]  /*0c90*/  FFMA R13, R16, 1.925963033500011079e-08, R21 ;  /* 0x32a57060100d7823 */ /* 0x000fe20000000015 */
[--C-:B------:R-:W-:Y:S01]  /*0ca0*/  FADD R22, R19, -R4.reuse ;  /* 0x8000000413167221 */ /* 0x100fe20000000000 */
[----:B------:R-:W0:Y:S01]  /*0cb0*/  MUFU.EX2 R12, R12 ;  /* 0x0000000c000c7308 */ /* 0x000e220000000800 */
[----:B------:R-:W-:Y:S01]  /*0cc0*/  FFMA R23, R14, 1.4426950216293334961, -R23 ;  /* 0x3fb8aa3b0e177823 */ /* 0x000fe20000000817 */
[----:B------:R-:W-:Y:S01]  /*0cd0*/  FADD R21, R11, -12583039 ;  /* 0xcb40007f0b157421 */ /* 0x000fe20000000000 */
[--C-:B------:R-:W-:Y:S01]  /*0ce0*/  FADD R24, R17, -R4.reuse ;  /* 0x8000000411187221 */ /* 0x100fe20000000000 */
[----:B------:R-:W-:Y:S01]  /*0cf0*/  SHF.L.U32 R8, R8, 0x17, RZ ;  /* 0x0000001708087819 */ /* 0x000fe200000006ff */
[----:B------:R-:W-:Y:S01]  /*0d00*/  FFMA R16, R14, 1.925963033500011079e-08, R23 ;  /* 0x32a570600e107823 */ /* 0x000fe20000000017 */
[-C--:B------:R-:W-:Y:S01]  /*0d10*/  FFMA.RM R14, R25, R10.reuse, 12582913 ;  /* 0x4b400001190e7423 */ /* 0x080fe2000000400a */
[-C--:B------:R-:W-:Y:S01]  /*0d20*/  FFMA.SAT R23, R22, R7.reuse, 0.5 ;  /* 0x3f00000016177423 */ /* 0x080fe20000002007 */
[----:B------:R-:W-:Y:S01]  /*0d30*/  FFMA R21, R18, 1.4426950216293334961, -R21 ;  /* 0x3fb8aa3b12157823 */ /* 0x000fe20000000815 */
[----:B------:R-:W1:Y:S01]  /*0d40*/  MUFU.EX2 R13, R13 ;  /* 0x0000000d000d7308 */ /* 0x000e620000000800 */
[----:B------:R-:W-:Y:S01]  /*0d50*/  FADD R19, R14, -12583039 ;  /* 0xcb40007f0e137421 */ /* 0x000fe20000000000 */
[-C--:B------:R-:W-:Y:S01]  /*0d60*/  FFMA.RM R17, R23, R10.reuse, 12582913 ;  /* 0x4b40000117117423 */ /* 0x080fe2000000400a */
[-C--:B------:R-:W-:Y:S01]  /*0d70*/  FFMA.SAT R23, R24, R7.reuse, 0.5 ;  /* 0x3f00000018177423 */ /* 0x080fe20000002007 */
[----:B------:R-:W-:Y:S01]  /*0d80*/  FFMA R18, R18, 1.925963033500011079e-08, R21 ;  /* 0x32a5706012127823 */ /* 0x000fe20000000015 */
[C---:B------:R-:W-:Y:S01]  /*0d90*/  FFMA R19, R20.reuse, 1.4426950216293334961, -R19 ;  /* 0x3fb8aa3b14137823 */ /* 0x040fe20000000813 */
[----:B------:R-:W-:Y:S01]  /*0da0*/  FADD R21, R17, -12583039 ;  /* 0xcb40007f11157421 */ /* 0x000fe20000000000 */
[----:B------:R-:W-:Y:S01]  /*0db0*/  SHF.L.U32 R5, R5, 0x17, RZ ;  /* 0x0000001705057819 */ /* 0x000fe200000006ff */
[----:B------:R-:W2:Y:S01]  /*0dc0*/  MUFU.EX2 R16, R16 ;  /* 0x0000001000107308 */ /* 0x000ea20000000800 */
[----:B------:R-:W-:Y:S01]  /*0dd0*/  FFMA R19, R20, 1.925963033500011079e-08, R19 ;  /* 0x32a5706014137823 */ /* 0x000fe20000000013 */
[----:B------:R-:W-:Y:S01]  /*0de0*/  FADD R20, R15, -R4 ;  /* 0x800000040f147221 */ /* 0x000fe20000000000 */
[----:B------:R-:W-:Y:S01]  /*0df0*/  FFMA.RM R15, R23, R10, 12582913 ;  /* 0x4b400001170f7423 */ /* 0x000fe2000000400a */
[----:B------:R-:W-:Y:S01]  /*0e00*/  FFMA R21, R22, 1.4426950216293334961, -R21 ;  /* 0x3fb8aa3b16157823 */ /* 0x000fe20000000815 */
[----:B0-----:R-:W-:Y:S01]  /*0e10*/  FFMA R8, R8, R12, R9 ;  /* 0x0000000c08087223 */ /* 0x001fe20000000009 */
[----:B------:R-:W-:Y:S01]  /*0e20*/  FFMA.SAT R25, R20, R7, 0.5 ;  /* 0x3f00000014197423 */ /* 0x000fe20000002007 */
[----:B------:R-:W-:Y:S01]  /*0e30*/  FADD R23, R15, -12583039 ;  /* 0xcb40007f0f177421 */ /* 0x000fe20000000000 */
[----:B------:R-:W0:Y:S01]  /*0e40*/  MUFU.EX2 R18, R18 ;  /* 0x0000001200127308 */ /* 0x000e220000000800 */
[----:B------:R-:W-:Y:S01]  /*0e50*/  FFMA R7, R22, 1.925963033500011079e-08, R21 ;  /* 0x32a5706016077823 */ /* 0x000fe20000000015 */
[----:B------:R-:W-:Y:S01]  /*0e60*/  FFMA.RM R10, R25, R10, 12582913 ;  /* 0x4b400001190a7423 */ /* 0x000fe2000000400a */
[----:B------:R-:W-:Y:S01]  /*0e70*/  FFMA R23, R24, 1.4426950216293334961, -R23 ;  /* 0x3fb8aa3b18177823 */ /* 0x000fe20000000817 */
[----:B------:R-:W-:Y:S01]  /*0e80*/  SHF.L.U32 R6, R6, 0x17, RZ ;  /* 0x0000001706067819 */ /* 0x000fe200000006ff */
[----:B-1----:R-:W-:Y:S01]  /*0e90*/  FFMA R5, R5, R13, R8 ;  /* 0x0000000d05057223 */ /* 0x002fe20000000008 */
[----:B------:R-:W-:Y:S01]  /*0ea0*/  FADD R9, R10, -12583039 ;  /* 0xcb40007f0a097421 */ /* 0x000fe20000000000 */
[----:B------:R-:W-:Y:S01]  /*0eb0*/  FFMA R23, R24, 1.925963033500011079e-08, R23 ;  /* 0x32a5706018177823 */ /* 0x000fe20000000017 */
[----:B------:R-:W1:Y:S01]  /*0ec0*/  MUFU.EX2 R19, R19 ;  /* 0x0000001300137308 */ /* 0x000e620000000800 */
[----:B------:R-:W-:Y:S01]  /*0ed0*/  SHF.L.U32 R8, R11, 0x17, RZ ;  /* 0x000000170b087819 */ /* 0x000fe200000006ff */
[----:B------:R-:W-:Y:S01]  /*0ee0*/  FFMA R9, R20, 1.4426950216293334961, -R9 ;  /* 0x3fb8aa3b14097823 */ /* 0x000fe20000000809 */
[----:B--2---:R-:W-:Y:S01]  /*0ef0*/  FFMA R5, R6, R16, R5 ;  /* 0x0000001006057223 */ /* 0x004fe20000000005 */
[----:B------:R-:W-:-:S02]  /*0f00*/  SHF.L.U32 R17, R17, 0x17, RZ ;  /* 0x0000001711117819 */ /* 0x000fc400000006ff */
[----:B------:R-:W-:Y:S01]  /*0f10*/  FFMA R20, R20, 1.925963033500011079e-08, R9 ;  /* 0x32a5706014147823 */ /* 0x000fe20000000009 */
[----:B------:R-:W-:Y:S01]  /*0f20*/  SHF.L.U32 R9, R14, 0x17, RZ ;  /* 0x000000170e097819 */ /* 0x000fe200000006ff */
[----:B------:R-:W2:Y:S01]  /*0f30*/  MUFU.EX2 R7, R7 ;  /* 0x0000000700077308 */ /* 0x000ea20000000800 */
[----:B0-----:R-:W-:Y:S01]  /*0f40*/  FFMA R8, R8, R18, R5 ;  /* 0x0000001208087223 */ /* 0x001fe20000000005 */
[----:B------:R-:W-:-:S06]  /*0f50*/  SHF.L.U32 R6, R15, 0x17, RZ ;  /* 0x000000170f067819 */ /* 0x000fcc00000006ff */
[----:B------:R-:W0:Y:S01]  /*0f60*/  MUFU.EX2 R23, R23 ;  /* 0x0000001700177308 */ /* 0x000e220000000800 */
[----:B-1----:R-:W-:Y:S01]  /*0f70*/  FFMA R8, R9, R19, R8 ;  /* 0x0000001309087223 */ /* 0x002fe20000000008 */
[----:B------:R-:W-:-:S06]  /*0f80*/  SHF.L.U32 R9, R10, 0x17, RZ ;  /* 0x000000170a097819 */ /* 0x000fcc00000006ff */
[----:B------:R-:W1:Y:S01]  /*0f90*/  MUFU.EX2 R20, R20 ;  /* 0x0000001400147308 */ /* 0x000e620000000800 */
[----:B--2---:R-:W-:-:S04]  /*0fa0*/  FFMA R7, R17, R7, R8 ;  /* 0x0000000711077223 */ /* 0x004fc80000000008 */
[----:B0-----:R-:W-:-:S04]  /*0fb0*/  FFMA R6, R6, R23, R7 ;  /* 0x0000001706067223 */ /* 0x001fc80000000007 */
[----:B-1----:R-:W-:Y:S01]  /*0fc0*/  FFMA R9, R9, R20, R6 ;  /* 0x0000001409097223 */ /* 0x002fe20000000006 */
[----:B------:R-:W-:Y:S06]  /*0fd0*/  BRA.U UP1, `(.L_x_36) ;  /* 0xfffffff901a47547 */ /* 0x000fec000b83ffff */
.L_x_35:
        /* <DEDUP_REMOVED lines=10> */
[----:B------:R0:W4:Y:S01]  /*1080*/  LDG.E R15, desc[UR12][R6.64+0xc] ;  /* 0x00000c0c060f7981 */ /* 0x000122000c1e1900 */
[----:B------:R-:W-:Y:S01]  /*1090*/  HFMA2 R10, -RZ, RZ, 0.96630859375, -0.0022525787353515625 ;  /* 0x3bbb989dff0a7431 */ /* 0x000fe200000001ff */
[----:B------:R-:W-:-:S02]  /*10a0*/  MOV R12, 0x437c0000 ;  /* 0x437c0000000c7802 */ /* 0x000fc40000000f00 */
[----:B------:R-:W-:Y:S01]  /*10b0*/  IADD3 R0, PT, PT, R0, 0x4, RZ ;  /* 0x0000000400007810 */ /* 0x000fe20007ffe0ff */
[----:B--2--5:R-:W-:-:S04]  /*10c0*/  FADD R5, R3, -R4 ;  /* 0x8000000403057221 */ /* 0x024fc80000000000 */
[----:B------:R-:W-:Y:S01]  /*10d0*/  FFMA.SAT R2, R5, R10, 0.5 ;  /* 0x3f00000005027423 */ /* 0x000fe2000000200a */
[----:B---3--:R-:W-:-:S03]  /*10e0*/  FADD R11, R11, -R4 ;  /* 0x800000040b0b7221 */ /* 0x008fc60000000000 */
[----:B------:R-:W-:Y:S01]  /*10f0*/  FFMA.RM R2, R2, R12, 12582913 ;  /* 0x4b40000102027423 */ /* 0x000fe2000000400c */
[--C-:B----4-:R-:W-:Y:S01]  /*1100*/  FADD R13, R13, -R4.reuse ;  /* 0x800000040d0d7221 */ /* 0x110fe20000000000 */
[-C--:B------:R-:W-:Y:S02]  /*1110*/  FFMA.SAT R3, R11, R10.reuse, 0.5 ;  /* 0x3f0000000b037423 */ /* 0x080fe4000000200a */
[C---:B------:R-:W-:Y:S01]  /*1120*/  FADD R8, R2.reuse, -12583039 ;  /* 0xcb40007f02087421 */ /* 0x040fe20000000000 */
[----:B0-----:R-:W-:Y:S01]  /*1130*/  FFMA.SAT R7, R13, R10, 0.5 ;  /* 0x3f0000000d077423 */ /* 0x001fe2000000200a */
[-C--:B------:R-:W-:Y:S01]  /*1140*/  FFMA.RM R3, R3, R12.reuse, 12582913 ;  /* 0x4b40000103037423 */ /* 0x080fe2000000400c */
[----:B------:R-:W-:Y:S01]  /*1150*/  FADD R15, R15, -R4 ;  /* 0x800000040f0f7221 */ /* 0x000fe20000000000 */
[----:B------:R-:W-:Y:S01]  /*1160*/  FFMA R8, R5, 1.4426950216293334961, -R8 ;  /* 0x3fb8aa3b05087823 */ /* 0x000fe20000000808 */
[----:B------:R-:W-:Y:S01]  /*1170*/  SHF.L.U32 R2, R2, 0x17, RZ ;  /* 0x0000001702027819 */ /* 0x000fe200000006ff */
[C---:B------:R-:W-:Y:S01]  /*1180*/  FADD R6, R3.reuse, -12583039 ;  /* 0xcb40007f03067421 */ /* 0x040fe20000000000 */
[----:B------:R-:W-:Y:S01]  /*1190*/  SHF.L.U32 R3, R3, 0x17, RZ ;  /* 0x0000001703037819 */ /* 0x000fe200000006ff */
[----:B------:R-:W-:Y:S01]  /*11a0*/  FFMA R8, R5, 1.925963033500011079e-08, R8 ;  /* 0x32a5706005087823 */ /* 0x000fe20000000008 */
[----:B------:R-:W-:Y:S01]  /*11b0*/  FFMA.RM R5, R7, R12, 12582913 ;  /* 0x4b40000107057423 */ /* 0x000fe2000000400c */
[----:B------:R-:W-:Y:S01]  /*11c0*/  FFMA.SAT R7, R15, R10, 0.5 ;  /* 0x3f0000000f077423 */ /* 0x000fe2000000200a */
[----:B------:R-:W-:-:S02]  /*11d0*/  FFMA R6, R11, 1.4426950216293334961, -R6 ;  /* 0x3fb8aa3b0b067823 */ /* 0x000fc40000000806 */
[----:B------:R-:W-:Y:S01]  /*11e0*/  FADD R10, R5, -12583039 ;  /* 0xcb40007f050a7421 */ /* 0x000fe20000000000 */
[----:B------:R-:W-:Y:S01]  /*11f0*/  FFMA.RM R7, R7, R12, 12582913 ;  /* 0x4b40000107077423 */ /* 0x000fe2000000400c */
[----:B------:R-:W-:Y:S01]  /*1200*/  FFMA R6, R11, 1.925963033500011079e-08, R6 ;  /* 0x32a570600b067823 */ /* 0x000fe20000000006 */
[----:B------:R-:W0:Y:S01]  /*1210*/  MUFU.EX2 R8, R8 ;  /* 0x0000000800087308 */ /* 0x000e220000000800 */
[----:B------:R-:W-:Y:S01]  /*1220*/  FFMA R10, R13, 1.4426950216293334961, -R10 ;  /* 0x3fb8aa3b0d0a7823 */ /* 0x000fe2000000080a */
[----:B------:R-:W-:Y:S01]  /*1230*/  FADD R12, R7, -12583039 ;  /* 0xcb40007f070c7421 */ /* 0x000fe20000000000 */
[----:B------:R-:W-:Y:S02]  /*1240*/  SHF.L.U32 R5, R5, 0x17, RZ ;  /* 0x0000001705057819 */ /* 0x000fe400000006ff */
[----:B------:R-:W-:Y:S01]  /*1250*/  FFMA R10, R13, 1.925963033500011079e-08, R10 ;  /* 0x32a570600d0a7823 */ /* 0x000fe2000000000a */
[----:B------:R-:W-:Y:S01]  /*1260*/  FFMA R12, R15, 1.4426950216293334961, -R12 ;  /* 0x3fb8aa3b0f0c7823 */ /* 0x000fe2000000080c */
[----:B------:R-:W-:Y:S01]  /*1270*/  SHF.L.U32 R7, R7, 0x17, RZ ;  /* 0x0000001707077819 */ /* 0x000fe200000006ff */
[----:B------:R-:W1:Y:S02]  /*1280*/  MUFU.EX2 R6, R6 ;  /* 0x0000000600067308 */ /* 0x000e640000000800 */
[----:B------:R-:W-:-:S06]  /*1290*/  FFMA R12, R15, 1.925963033500011079e-08, R12 ;  /* 0x32a570600f0c7823 */ /* 0x000fcc000000000c */
[----:B------:R-:W2:Y:S01]  /*12a0*/  MUFU.EX2 R10, R10 ;  /* 0x0000000a000a7308 */ /* 0x000ea20000000800 */
[----:B0-----:R-:W-:-:S07]  /*12b0*/  FFMA R2, R2, R8, R9 ;  /* 0x0000000802027223 */ /* 0x001fce0000000009 */
[----:B------:R-:W0:Y:S01]  /*12c0*/  MUFU.EX2 R12, R12 ;  /* 0x0000000c000c7308 */ /* 0x000e220000000800 */
[----:B-1----:R-:W-:-:S04]  /*12d0*/  FFMA R2, R3, R6, R2 ;  /* 0x0000000603027223 */ /* 0x002fc80000000002 */
[----:B--2---:R-:W-:-:S04]  /*12e0*/  FFMA R2, R5, R10, R2 ;  /* 0x0000000a05027223 */ /* 0x004fc80000000002 */
[----:B0-----:R-:W-:-:S07]  /*12f0*/  FFMA R9, R7, R12, R2 ;  /* 0x0000000c07097223 */ /* 0x001fce0000000002 */
.L_x_38:
[----:B------:R-:W-:Y:S05]  /*1300*/  BRA.U !UP2, `(.L_x_37) ;  /* 0x000000010ab07547 */ /* 0x000fea000b800000 */
[----:B------:R-:W-:Y:S02]  /*1310*/  UISETP.NE.AND UP1, UPT, UR5, 0x1, UPT ;  /* 0x000000010500788c */ /* 0x000fe4000bf25270 */
[----:B------:R-:W-:-:S04]  /*1320*/  ULOP3.LUT UR4, UR7, 0x1, URZ, 0xc0, !UPT ;  /* 0x0000000107047892 */ /* 0x000fc8000f8ec0ff */
[----:B------:R-:W-:-:S03]  /*1330*/  UISETP.NE.U32.AND UP2, UPT, UR4, 0x1, UPT ;  /* 0x000000010400788c */ /* 0x000fc6000bf45070 */
[----:B------:R-:W-:Y:S08]  /*1340*/  BRA.U !UP1, `(.L_x_39) ;  /* 0x0000000109647547 */ /* 0x000ff0000b800000 */
[----:B------:R-:W0:Y:S02]  /*1350*/  LDC.64 R2, c[0x0][0x388] ;  /* 0x0000e200ff027b82 */ /* 0x000e240000000a00 */
[----:B0-----:R-:W-:-:S05]  /*1360*/  IMAD.WIDE.U32 R2, R0, 0x4, R2 ;  /* 0x0000000400027825 */ /* 0x001fca00078e0002 */
[----:B------:R-:W2:Y:S04]  /*1370*/  LDG.E R5, desc[UR12][R2.64] ;  /* 0x0000000c02057981 */ /* 0x000ea8000c1e1900 */
[----:B------:R-:W3:Y:S01]  /*1380*/  LDG.E R11, desc[UR12][R2.64+0x4] ;  /* 0x0000040c020b7981 */ /* 0x000ee2000c1e1900 */
[----:B------:R-:W-:Y:S01]  /*1390*/  HFMA2 R6, -RZ, RZ, 0.96630859375, -0.0022525787353515625 ;  /* 0x3bbb989dff067431 */ /* 0x000fe200000001ff */
[----:B------:R-:W-:Y:S02]  /*13a0*/  MOV R8, 0x437c0000 ;  /* 0x437c000000087802 */ /* 0x000fe40000000f00 */
[----:B------:R-:W-:Y:S01]  /*13b0*/  IADD3 R0, PT, PT, R0, 0x2, RZ ;  /* 0x0000000200007810 */ /* 0x000fe20007ffe0ff */
[----:B--2--5:R-:W-:-:S04]  /*13c0*/  FADD R5, R5, -R4 ;  /* 0x8000000405057221 */ /* 0x024fc80000000000 */
[----:B------:R-:W-:Y:S01]  /*13d0*/  FFMA.SAT R7, R5, R6, 0.5 ;  /* 0x3f00000005077423 */ /* 0x000fe20000002006 */
[----:B---3--:R-:W-:-:S03]  /*13e0*/  FADD R11, R11, -R4 ;  /* 0x800000040b0b7221 */ /* 0x008fc60000000000 */
[----:B------:R-:W-:Y:S01]  /*13f0*/  FFMA.RM R7, R7, R8, 12582913 ;  /* 0x4b40000107077423 */ /* 0x000fe20000004008 */
[----:B------:R-:W-:-:S03]  /*1400*/  FFMA.SAT R13, R11, R6, 0.5 ;  /* 0x3f0000000b0d7423 */ /* 0x000fc60000002006 */
[----:B------:R-:W-:Y:S01]  /*1410*/  FADD R6, R7, -12583039 ;  /* 0xcb40007f07067421 */ /* 0x000fe20000000000 */
[----:B------:R-:W-:-:S03]  /*1420*/  FFMA.RM R13, R13, R8, 12582913 ;  /* 0x4b4000010d0d7423 */ /* 0x000fc60000004008 */
[----:B------:R-:W-:Y:S01]  /*1430*/  FFMA R6, R5, 1.4426950216293334961, -R6 ;  /* 0x3fb8aa3b05067823 */ /* 0x000fe20000000806 */
[C---:B------:R-:W-:Y:S01]  /*1440*/  FADD R2, R13.reuse, -12583039 ;  /* 0xcb40007f0d027421 */ /* 0x040fe20000000000 */
[----:B------:R-:W-:Y:S02]  /*1450*/  SHF.L.U32 R13, R13, 0x17, RZ ;  /* 0x000000170d0d7819 */ /* 0x000fe400000006ff */
[----:B------:R-:W-:Y:S01]  /*1460*/  FFMA R6, R5, 1.925963033500011079e-08, R6 ;  /* 0x32a5706005067823 */ /* 0x000fe20000000006 */
[----:B------:R-:W-:-:S04]  /*1470*/  FFMA R2, R11, 1.4426950216293334961, -R2 ;  /* 0x3fb8aa3b0b027823 */ /* 0x000fc80000000802 */
[----:B------:R-:W-:Y:S01]  /*1480*/  FFMA R11, R11, 1.925963033500011079e-08, R2 ;  /* 0x32a570600b0b7823 */ /* 0x000fe20000000002 */
[----:B------:R-:W0:Y:S01]  /*1490*/  MUFU.EX2 R6, R6 ;  /* 0x0000000600067308 */ /* 0x000e220000000800 */
[----:B------:R-:W-:-:S07]  /*14a0*/  SHF.L.U32 R2, R7, 0x17, RZ ;  /* 0x0000001707027819 */ /* 0x000fce00000006ff */
[----:B------:R-:W1:Y:S01]  /*14b0*/  MUFU.EX2 R11, R11 ;  /* 0x0000000b000b7308 */ /* 0x000e620000000800 */
[----:B0-----:R-:W-:-:S04]  /*14c0*/  FFMA R2, R2, R6, R9 ;  /* 0x0000000602027223 */ /* 0x001fc80000000009 */
[----:B-1----:R-:W-:-:S07]  /*14d0*/  FFMA R9, R13, R11, R2 ;  /* 0x0000000b0d097223 */ /* 0x002fce0000000002 */
.L_x_39:
[----:B------:R-:W-:Y:S05]  /*14e0*/  BRA.U UP2, `(.L_x_37) ;  /* 0x0000000102387547 */ /* 0x000fea000b800000 */
[----:B------:R-:W0:Y:S02]  /*14f0*/  LDC.64 R2, c[0x0][0x388] ;  /* 0x0000e200ff027b82 */ /* 0x000e240000000a00 */
[----:B0-----:R-:W-:-:S06]  /*1500*/  IMAD.WIDE.U32 R2, R0, 0x4, R2 ;  /* 0x0000000400027825 */ /* 0x001fcc00078e0002 */
[----:B------:R-:W2:Y:S01]  /*1510*/  LDG.E R3, desc[UR12][R2.64] ;  /* 0x0000000c02037981 */ /* 0x000ea2000c1e1900 */
[----:B------:R-:W-:Y:S01]  /*1520*/  HFMA2 R5, -RZ, RZ, 0.96630859375, -0.0022525787353515625 ;  /* 0x3bbb989dff057431 */ /* 0x000fe200000001ff */
[----:B------:R-:W-:Y:S01]  /*1530*/  MOV R6, 0x437c0000 ;  /* 0x437c000000067802 */ /* 0x000fe20000000f00 */
[----:B--2--5:R-:W-:-:S04]  /*1540*/  FADD R0, R3, -R4 ;  /* 0x8000000403007221 */ /* 0x024fc80000000000 */
[----:B------:R-:W-:-:S04]  /*1550*/  FFMA.SAT R5, R0, R5, 0.5 ;  /* 0x3f00000000057423 */ /* 0x000fc80000002005 */
[----:B------:R-:W-:-:S04]  /*1560*/  FFMA.RM R5, R5, R6, 12582913 ;  /* 0x4b40000105057423 */ /* 0x000fc80000004006 */
[----:B------:R-:W-:-:S04]  /*1570*/  FADD R7, R5, -12583039 ;  /* 0xcb40007f05077421 */ /* 0x000fc80000000000 */
[----:B------:R-:W-:-:S04]  /*1580*/  FFMA R7, R0, 1.4426950216293334961, -R7 ;  /* 0x3fb8aa3b00077823 */ /* 0x000fc80000000807 */
[----:B------:R-:W-:Y:S01]  /*1590*/  FFMA R7, R0, 1.925963033500011079e-08, R7 ;  /* 0x32a5706000077823 */ /* 0x000fe20000000007 */
[----:B------:R-:W-:-:S05]  /*15a0*/  SHF.L.U32 R0, R5, 0x17, RZ ;  /* 0x0000001705007819 */ /* 0x000fca00000006ff */
[----:B------:R-:W0:Y:S02]  /*15b0*/  MUFU.EX2 R7, R7 ;  /* 0x0000000700077308 */ /* 0x000e240000000800 */
[----:B0-----:R-:W-:-:S07]  /*15c0*/  FFMA R9, R0, R7, R9 ;  /* 0x0000000700097223 */ /* 0x001fce0000000009 */
.L_x_37:
[----:B------:R-:W-:-:S04]  /*15d0*/  IADD3 R0, PT, PT, R9, 0x1800000, RZ ;  /* 0x0180000009007810 */ /* 0x000fc80007ffe0ff */
[----:B------:R-:W-:-:S04]  /*15e0*/  LOP3.LUT R0, R0, 0x7f800000, RZ, 0xc0, !PT ;  /* 0x7f80000000007812 */ /* 0x000fc800078ec0ff */
[----:B------:R-:W-:-:S13]  /*15f0*/  ISETP.GT.U32.AND P0, PT, R0, 0x1ffffff, PT ;  /* 0x01ffffff0000780c */ /* 0x000fda0003f04070 */
[----:B------:R-:W-:Y:S05]  /*1600*/  @P0 BRA `(.L_x_40) ;  /* 0x0000000000100947 */ /* 0x000fea0003800000 */
[----:B------:R-:W-:Y:S02]  /*1610*/  MOV R0, R9 ;  /* 0x0000000900007202 */ /* 0x000fe40000000f00 */
[----:B------:R-:W-:-:S07]  /*1620*/  MOV R2, 0x1640 ;  /* 0x0000164000027802 */ /* 0x000fce0000000f00 */
[----:B-----5:R-:W-:Y:S05]  /*1630*/  CALL.REL.NOINC `($__internal_1_$__cuda_sm20_rcp_rn_f32_slowpath) ;  /* 0x0000000c00d07944 */ /* 0x020fea0003c00000 */
[----:B------:R-:W-:Y:S05]  /*1640*/  BRA `(.L_x_41) ;  /* 0x0000000000107947 */ /* 0x000fea0003800000 */
.L_x_40:
[----:B------:R-:W0:Y:S02]  /*1650*/  MUFU.RCP R0, R9 ;  /* 0x0000000900007308 */ /* 0x000e240000001000 */
[----:B0-----:R-:W-:-:S04]  /*1660*/  FFMA R2, R0, R9, -1 ;  /* 0xbf80000000027423 */ /* 0x001fc80000000009 */
[----:B------:R-:W-:-:S04]  /*1670*/  FADD.FTZ R3, -R2, -RZ ;  /* 0x800000ff02037221 */ /* 0x000fc80000010100 */
[----:B------:R-:W-:-:S07]  /*1680*/  FFMA R0, R0, R3, R0 ;  /* 0x0000000300007223 */ /* 0x000fce0000000000 */
.L_x_41:
[----:B------:R-:W-:Y:S01]  /*1690*/  HFMA2 R2, -RZ, RZ, 0, 0 ;  /* 0x00000000ff027431 */ /* 0x000fe200000001ff */
[----:B------:R-:W-:Y:S01]  /*16a0*/  ISETP.NE.AND P3, PT, RZ, UR10, PT ;  /* 0x0000000aff007c0c */ /* 0x000fe2000bf65270 */
[----:B------:R-:W-:-:S12]  /*16b0*/  BRA.U !UP0, `(.L_x_42) ;  /* 0x0000000508dc7547 */ /* 0x000fd8000b800000 */
[----:B------:R-:W0:Y:S01]  /*16c0*/  LDC R2, c[0x0][0x390] ;  /* 0x0000e400ff027b82 */ /* 0x000e220000000800 */
[----:B------:R-:W1:Y:S02]  /*16d0*/  LDCU.128 UR4, c[0x0][0x380] ;  /* 0x00007000ff0477ac */ /* 0x000e640008000c00 */
[----:B-1----:R-:W-:Y:S02]  /*16e0*/  UIADD3 UR6, UP0, UPT, UR6, 0x10, URZ ;  /* 0x0000001006067890 */ /* 0x002fe4000ff1e0ff */
[----:B------:R-:W-:Y:S02]  /*16f0*/  UIADD3 UR4, UP1, UPT, UR4, 0x10, URZ ;  /* 0x0000001004047890 */ /* 0x000fe4000ff3e0ff */
[----:B------:R-:W-:Y:S01]  /*1700*/  UIADD3.X UR7, UPT, UPT, URZ, UR7, URZ, UP0, !UPT ;  /* 0x00000007ff077290 */ /* 0x000fe200087fe4ff */
[----:B0-----:R-:W-:Y:S01]  /*1710*/  LOP3.LUT R2, R2, 0xfffffff8, RZ, 0xc0, !PT ;  /* 0xfffffff802027812 */ /* 0x001fe200078ec0ff */
[----:B------:R-:W-:Y:S01]  /*1720*/  UIADD3.X UR5, UPT, UPT, URZ, UR5, URZ, UP1, !UPT ;  /* 0x00000005ff057290 */ /* 0x000fe20008ffe4ff */
[----:B------:R-:W-:-:S02]  /*1730*/  MOV R6, UR6 ;  /* 0x0000000600067c02 */ /* 0x000fc40008000f00 */
[----:B------:R-:W-:Y:S02]  /*1740*/  MOV R12, UR4 ;  /* 0x00000004000c7c02 */ /* 0x000fe40008000f00 */
[----:B------:R-:W-:Y:S02]  /*1750*/  IADD3 R3, PT, PT, -R2, RZ, RZ ;  /* 0x000000ff02037210 */ /* 0x000fe40007ffe1ff */
[----:B------:R-:W-:Y:S02]  /*1760*/  MOV R7, UR7 ;  /* 0x0000000700077c02 */ /* 0x000fe40008000f00 */
[----:B------:R-:W-:-:S07]  /*1770*/  MOV R17, UR5 ;  /* 0x0000000500117c02 */ /* 0x000fce0008000f00 */
.L_x_43:
[----:B0-----:R-:W2:Y:S01]  /*1780*/  LDG.E R9, desc[UR12][R6.64+-0x10] ;  /* 0xfffff00c06097981 */ /* 0x001ea2000c1e1900 */
[----:B------:R-:W-:Y:S01]  /*1790*/  HFMA2 R10, -RZ, RZ, 3.7421875, 0 ;  /* 0x437c0000ff0a7431 */ /* 0x000fe200000001ff */
[----:B------:R-:W-:Y:S01]  /*17a0*/  MOV R5, 0x3bbb989d ;  /* 0x3bbb989d00057802 */ /* 0x000fe20000000f00 */
[----:B--2--5:R-:W-:-:S04]  /*17b0*/  FADD R8, R9, -R4 ;  /* 0x8000000409087221 */ /* 0x024fc80000000000 */
[----:B------:R-:W-:-:S04]  /*17c0*/  FFMA.SAT R9, R8, R5, 0.5 ;  /* 0x3f00000008097423 */ /* 0x000fc80000002005 */
[----:B------:R-:W-:-:S04]  /*17d0*/  FFMA.RM R9, R9, R10, 12582913 ;  /* 0x4b40000109097423 */ /* 0x000fc8000000400a */
[C---:B------:R-:W-:Y:S01]  /*17e0*/  FADD R11, R9.reuse, -12583039 ;  /* 0xcb40007f090b7421 */ /* 0x040fe20000000000 */
[----:B------:R-:W-:-:S03]  /*17f0*/  SHF.L.U32 R9, R9, 0x17, RZ ;  /* 0x0000001709097819 */ /* 0x000fc600000006ff */
[----:B------:R-:W-:-:S04]  /*1800*/  FFMA R11, R8, 1.4426950216293334961, -R11 ;  /* 0x3fb8aa3b080b7823 */ /* 0x000fc8000000080b */
[----:B------:R-:W-:-:S04]  /*1810*/  FFMA R11, R8, 1.925963033500011079e-08, R11 ;  /* 0x32a57060080b7823 */ /* 0x000fc8000000000b */
[----:B------:R-:W0:Y:S02]  /*1820*/  MUFU.EX2 R8, R11 ;  /* 0x0000000b00087308 */ /* 0x000e240000000800 */
[----:B0-----:R-:W-:Y:S01]  /*1830*/  FMUL R9, R9, R8 ;  /* 0x0000000809097220 */ /* 0x001fe20000400000 */
[----:B------:R-:W-:-:S03]  /*1840*/  MOV R8, R12 ;  /* 0x0000000c00087202 */ /* 0x000fc60000000f00 */
[----:B------:R-:W-:Y:S01]  /*1850*/  FMUL R13, R9, R0 ;  /* 0x00000000090d7220 */ /* 0x000fe20000400000 */
[----:B------:R-:W-:-:S05]  /*1860*/  MOV R9, R17 ;  /* 0x0000001100097202 */ /* 0x000fca0000000f00 */
[----:B------:R0:W-:Y:S04]  /*1870*/  STG.E desc[UR12][R8.64+-0x10], R13 ;  /* 0xfffff00d08007986 */ /* 0x0001e8000c10190c */
[----:B------:R-:W2:Y:S02]  /*1880*/  LDG.E R15, desc[UR12][R6.64+-0xc] ;  /* 0xfffff40c060f7981 */ /* 0x000ea4000c1e1900 */
[----:B--2---:R-:W-:-:S04]  /*1890*/  FADD R12, R15, -R4 ;  /* 0x800000040f0c7221 */ /* 0x004fc80000000000 */
[----:B------:R-:W-:-:S04]  /*18a0*/  FFMA.SAT R15, R12, R5, 0.5 ;  /* 0x3f0000000c0f7423 */ /* 0x000fc80000002005 */
[----:B------:R-:W-:-:S04]  /*18b0*/  FFMA.RM R15, R15, R10, 12582913 ;  /* 0x4b4000010f0f7423 */ /* 0x000fc8000000400a */
[C---:B------:R-:W-:Y:S01]  /*18c0*/  FADD R17, R15.reuse, -12583039 ;  /* 0xcb40007f0f117421 */ /* 0x040fe20000000000 */
[----:B------:R-:W-:-:S03]  /*18d0*/  SHF.L.U32 R15, R15, 0x17, RZ ;  /* 0x000000170f0f7819 */ /* 0x000fc600000006ff */
[----:B------:R-:W-:-:S04]  /*18e0*/  FFMA R17, R12, 1.4426950216293334961, -R17 ;  /* 0x3fb8aa3b0c117823 */ /* 0x000fc80000000811 */
[----:B------:R-:W-:-:S04]  /*18f0*/  FFMA R17, R12, 1.925963033500011079e-08, R17 ;  /* 0x32a570600c117823 */ /* 0x000fc80000000011 */
[----:B------:R-:W1:Y:S02]  /*1900*/  MUFU.EX2 R12, R17 ;  /* 0x00000011000c7308 */ /* 0x000e640000000800 */
[----:B-1----:R-:W-:-:S04]  /*1910*/  FMUL R15, R15, R12 ;  /* 0x0000000c0f0f7220 */ /* 0x002fc80000400000 */
[----:B------:R-:W-:-:S05]  /*1920*/  FMUL R15, R15, R0 ;  /* 0x000000000f0f7220 */ /* 0x000fca0000400000 */
[----:B------:R1:W-:Y:S04]  /*1930*/  STG.E desc[UR12][R8.64+-0xc], R15 ;  /* 0xfffff40f08007986 */ /* 0x0003e8000c10190c */
[----:B------:R-:W2:Y:S02]  /*1940*/  LDG.E R11, desc[UR12][R6.64+-0x8] ;  /* 0xfffff80c060b7981 */ /* 0x000ea4000c1e1900 */
[----:B--2---:R-:W-:-:S04]  /*1950*/  FADD R12, R11, -R4 ;  /* 0x800000040b0c7221 */ /* 0x004fc80000000000 */
[----:B------:R-:W-:-:S04]  /*1960*/  FFMA.SAT R11, R12, R5, 0.5 ;  /* 0x3f0000000c0b7423 */ /* 0x000fc80000002005 */
[----:B------:R-:W-:-:S04]  /*1970*/  FFMA.RM R11, R11, R10, 12582913 ;  /* 0x4b4000010b0b7423 */ /* 0x000fc8000000400a */
[C---:B0-----:R-:W-:Y:S01]  /*1980*/  FADD R13, R11.reuse, -12583039 ;  /* 0xcb40007f0b0d7421 */ /* 0x041fe20000000000 */
[----:B------:R-:W-:-:S03]  /*1990*/  SHF.L.U32 R11, R11, 0x17, RZ ;  /* 0x000000170b0b7819 */ /* 0x000fc600000006ff */
[----:B------:R-:W-:-:S04]  /*19a0*/  FFMA R13, R12, 1.4426950216293334961, -R13 ;  /* 0x3fb8aa3b0c0d7823 */ /* 0x000fc8000000080d */
[----:B------:R-:W-:-:S04]  /*19b0*/  FFMA R13, R12, 1.925963033500011079e-08, R13 ;  /* 0x32a570600c0d7823 */ /* 0x000fc8000000000d */
[----:B------:R-:W0:Y:S02]  /*19c0*/  MUFU.EX2 R12, R13 ;  /* 0x0000000d000c7308 */ /* 0x000e240000000800 */
[----:B0-----:R-:W-:-:S04]  /*19d0*/  FMUL R11, R11, R12 ;  /* 0x0000000c0b0b7220 */ /* 0x001fc80000400000 */
[----:B------:R-:W-:-:S05]  /*19e0*/  FMUL R11, R11, R0 ;  /* 0x000000000b0b7220 */ /* 0x000fca0000400000 */
[----:B------:R0:W-:Y:S04]  /*19f0*/  STG.E desc[UR12][R8.64+-0x8], R11 ;  /* 0xfffff80b08007986 */ /* 0x0001e8000c10190c */
[----:B-1----:R-:W2:Y:S02]  /*1a00*/  LDG.E R15, desc[UR12][R6.64+-0x4] ;  /* 0xfffffc0c060f7981 */ /* 0x002ea4000c1e1900 */
        /* <DEDUP_REMOVED lines=11> */
[----:B0-----:R-:W2:Y:S02]  /*1ac0*/  LDG.E R11, desc[UR12][R6.64] ;  /* 0x0000000c060b7981 */ /* 0x001ea4000c1e1900 */
[----:B--2---:R-:W-:-:S04]  /*1ad0*/  FADD R12, R11, -R4 ;  /* 0x800000040b0c7221 */ /* 0x004fc80000000000 */
[----:B------:R-:W-:-:S04]  /*1ae0*/  FFMA.SAT R11, R12, R5, 0.5 ;  /* 0x3f0000000c0b7423 */ /* 0x000fc80000002005 */
[----:B------:R-:W-:-:S04]  /*1af0*/  FFMA.RM R11, R11, R10, 12582913 ;  /* 0x4b4000010b0b7423 */ /* 0x000fc8000000400a */
[C---:B------:R-:W-:Y:S01]  /*1b00*/  FADD R13, R11.reuse, -12583039 ;  /* 0xcb40007f0b0d7421 */ /* 0x040fe20000000000 */
        /* <DEDUP_REMOVED lines=31> */
[----:B-1----:R1:W2:Y:S01]  /*1d00*/  LDG.E R15, desc[UR12][R6.64+0xc] ;  /* 0x00000c0c060f7981 */ /* 0x0022a2000c1e1900 */
[----:B------:R-:W-:-:S04]  /*1d10*/  IADD3 R3, PT, PT, R3, 0x8, RZ ;  /* 0x0000000803037810 */ /* 0x000fc80007ffe0ff */
[----:B------:R-:W-:Y:S02]  /*1d20*/  ISETP.NE.AND P0, PT, R3, RZ, PT ;  /* 0x000000ff0300720c */ /* 0x000fe40003f05270 */
[----:B-1----:R-:W-:-:S04]  /*1d30*/  IADD3 R6, P1, PT, R6, 0x20, RZ ;  /* 0x0000002006067810 */ /* 0x002fc80007f3e0ff */
[----:B------:R-:W-:Y:S01]  /*1d40*/  IADD3.X R7, PT, PT, RZ, R7, RZ, P1, !PT ;  /* 0x00000007ff077210 */ /* 0x000fe20000ffe4ff */
[----:B--2---:R-:W-:-:S04]  /*1d50*/  FADD R12, R15, -R4 ;  /* 0x800000040f0c7221 */ /* 0x004fc80000000000 */
[----:B------:R-:W-:-:S04]  /*1d60*/  FFMA.SAT R5, R12, R5, 0.5 ;  /* 0x3f0000000c057423 */ /* 0x000fc80000002005 */
[----:B------:R-:W-:-:S04]  /*1d70*/  FFMA.RM R5, R5, R10, 12582913 ;  /* 0x4b40000105057423 */ /* 0x000fc8000000400a */
[C---:B------:R-:W-:Y:S01]  /*1d80*/  FADD R15, R5.reuse, -12583039 ;  /* 0xcb40007f050f7421 */ /* 0x040fe20000000000 */
[----:B------:R-:W-:-:S03]  /*1d90*/  SHF.L.U32 R5, R5, 0x17, RZ ;  /* 0x0000001705057819 */ /* 0x000fc600000006ff */
[----:B------:R-:W-:-:S04]  /*1da0*/  FFMA R15, R12, 1.4426950216293334961, -R15 ;  /* 0x3fb8aa3b0c0f7823 */ /* 0x000fc8000000080f */
[----:B------:R-:W-:Y:S01]  /*1db0*/  FFMA R15, R12, 1.925963033500011079e-08, R15 ;  /* 0x32a570600c0f7823 */ /* 0x000fe2000000000f */
[----:B------:R-:W-:-:S03]  /*1dc0*/  IADD3 R12, P2, PT, R8, 0x20, RZ ;  /* 0x00000020080c7810 */ /* 0x000fc60007f5e0ff */
[----:B------:R-:W1:Y:S01]  /*1dd0*/  MUFU.EX2 R10, R15 ;  /* 0x0000000f000a7308 */ /* 0x000e620000000800 */
[----:B------:R-:W-:Y:S01]  /*1de0*/  IADD3.X R17, PT, PT, RZ, R9, RZ, P2, !PT ;  /* 0x00000009ff117210 */ /* 0x000fe200017fe4ff */
[----:B-1----:R-:W-:-:S04]  /*1df0*/  FMUL R5, R5, R10 ;  /* 0x0000000a05057220 */ /* 0x002fc80000400000 */
[----:B------:R-:W-:-:S05]  /*1e00*/  FMUL R5, R5, R0 ;  /* 0x0000000005057220 */ /* 0x000fca0000400000 */
[----:B------:R0:W-:Y:S01]  /*1e10*/  STG.E desc[UR12][R8.64+0xc], R5 ;  /* 0x00000c0508007986 */ /* 0x0001e2000c10190c */
[----:B------:R-:W-:Y:S05]  /*1e20*/  @P0 BRA `(.L_x_43) ;  /* 0xfffffff800540947 */ /* 0x000fea000383ffff */
.L_x_42:
[----:B------:R-:W-:Y:S05]  /*1e30*/  @!P3 EXIT ;  /* 0x000000000000b94d */ /* 0x000fea0003800000 */
[----:B------:R-:W1:Y:S01]  /*1e40*/  LDC R3, c[0x0][0x390] ;  /* 0x0000e400ff037b82 */ /* 0x000e620000000800 */
[----:B------:R-:W-:Y:S01]  /*1e50*/  UISETP.GE.U32.AND UP0, UPT, UR10, 0x4, UPT ;  /* 0x000000040a00788c */ /* 0x000fe2000bf06070 */
[----:B-1----:R-:W-:-:S04]  /*1e60*/  LOP3.LUT R14, R3, 0x3, RZ, 0xc0, !PT ;  /* 0x00000003030e7812 */ /* 0x002fc800078ec0ff */
[----:B------:R-:W-:-:S04]  /*1e70*/  ISETP.NE.AND P0, PT, R14, RZ, PT ;  /* 0x000000ff0e00720c */ /* 0x000fc80003f05270 */
[----:B------:R-:W-:Y:S09]  /*1e80*/  BRA.U !UP0, `(.L_x_44) ;  /* 0x0000000108dc7547 */ /* 0x000ff2000b800000 */
[----:B------:R-:W1:Y:S02]  /*1e90*/  LDC.64 R6, c[0x0][0x388] ;  /* 0x0000e200ff067b82 */ /* 0x000e640000000a00 */
[----:B-1----:R-:W-:-:S05]  /*1ea0*/  IMAD.WIDE.U32 R6, R2, 0x4, R6 ;  /* 0x0000000402067825 */ /* 0x002fca00078e0006 */
[----:B0-----:R-:W2:Y:S01]  /*1eb0*/  LDG.E R9, desc[UR12][R6.64] ;  /* 0x0000000c06097981 */ /* 0x001ea2000c1e1900 */
[----:B------:R-:W-:Y:S01]  /*1ec0*/  HFMA2 R5, -RZ, RZ, 0.96630859375, -0.0022525787353515625 ;  /* 0x3bbb989dff057431 */ /* 0x000fe200000001ff */
[----:B------:R-:W-:Y:S01]  /*1ed0*/  MOV R10, 0x437c0000 ;  /* 0x437c0000000a7802 */ /* 0x000fe20000000f00 */
[----:B--2--5:R-:W-:-:S04]  /*1ee0*/  FADD R12, R9, -R4 ;  /* 0x80000004090c7221 */ /* 0x024fc80000000000 */
[----:B------:R-:W-:-:S04]  /*1ef0*/  FFMA.SAT R9, R12, R5, 0.5 ;  /* 0x3f0000000c097423 */ /* 0x000fc80000002005 */
[----:B------:R-:W-:-:S04]  /*1f00*/  FFMA.RM R11, R9, R10, 12582913 ;  /* 0x4b400001090b7423 */ /* 0x000fc8000000400a */
[C---:B------:R-:W-:Y:S01]  /*1f10*/  FADD R9, R11.reuse, -12583039 ;  /* 0xcb40007f0b097421 */ /* 0x040fe20000000000 */
[----:B------:R-:W-:-:S03]  /*1f20*/  SHF.L.U32 R11, R11, 0x17, RZ ;  /* 0x000000170b0b7819 */ /* 0x000fc600000006ff */
[C---:B------:R-:W-:Y:S02]  /*1f30*/  FFMA R13, R12.reuse, 1.4426950216293334961, -R9 ;  /* 0x3fb8aa3b0c0d7823 */ /* 0x040fe40000000809 */
[----:B------:R-:W0:Y:S02]  /*1f40*/  LDC.64 R8, c[0x0][0x380] ;  /* 0x0000e000ff087b82 */ /* 0x000e240000000a00 */
[----:B------:R-:W-:-:S04]  /*1f50*/  FFMA R13, R12, 1.925963033500011079e-08, R13 ;  /* 0x32a570600c0d7823 */ /* 0x000fc8000000000d */
[----:B------:R-:W1:Y:S02]  /*1f60*/  MUFU.EX2 R12, R13 ;  /* 0x0000000d000c7308 */ /* 0x000e640000000800 */
[----:B-1----:R-:W-:Y:S01]  /*1f70*/  FMUL R11, R11, R12 ;  /* 0x0000000c0b0b7220 */ /* 0x002fe20000400000 */
[----:B0-----:R-:W-:-:S04]  /*1f80*/  IMAD.WIDE.U32 R8, R2, 0x4, R8 ;  /* 0x0000000402087825 */ /* 0x001fc800078e0008 */
[----:B------:R-:W-:-:S05]  /*1f90*/  FMUL R11, R11, R0 ;  /* 0x000000000b0b7220 */ /* 0x000fca0000400000 */
        /* <DEDUP_REMOVED lines=25> */
[----:B------:R-:W3:Y:S01]  /*2130*/  LDG.E R7, desc[UR12][R6.64+0xc] ;  /* 0x00000c0c06077981 */ /* 0x000ee2000c1e1900 */
[----:B------:R-:W-:Y:S01]  /*2140*/  IADD3 R2, PT, PT, R2, 0x4, RZ ;  /* 0x0000000402027810 */ /* 0x000fe20007ffe0ff */
[----:B---3--:R-:W-:-:S04]  /*2150*/  FADD R12, R7, -R4 ;  /* 0x80000004070c7221 */ /* 0x008fc80000000000 */
[----:B------:R-:W-:-:S04]  /*2160*/  FFMA.SAT R5, R12, R5, 0.5 ;  /* 0x3f0000000c057423 */ /* 0x000fc80000002005 */
[----:B------:R-:W-:-:S04]  /*2170*/  FFMA.RM R5, R5, R10, 12582913 ;  /* 0x4b40000105057423 */ /* 0x000fc8000000400a */
[C---:B-1----:R-:W-:Y:S01]  /*2180*/  FADD R15, R5.reuse, -12583039 ;  /* 0xcb40007f050f7421 */ /* 0x042fe20000000000 */
[----:B------:R-:W-:-:S03]  /*2190*/  SHF.L.U32 R5, R5, 0x17, RZ ;  /* 0x0000001705057819 */ /* 0x000fc600000006ff */
[----:B------:R-:W-:-:S04]  /*21a0*/  FFMA R15, R12, 1.4426950216293334961, -R15 ;  /* 0x3fb8aa3b0c0f7823 */ /* 0x000fc8000000080f */
[----:B------:R-:W-:-:S04]  /*21b0*/  FFMA R15, R12, 1.925963033500011079e-08, R15 ;  /* 0x32a570600c0f7823 */ /* 0x000fc8000000000f */
[----:B------:R-:W0:Y:S02]  /*21c0*/  MUFU.EX2 R10, R15 ;  /* 0x0000000f000a7308 */ /* 0x000e240000000800 */
[----:B0-----:R-:W-:-:S04]  /*21d0*/  FMUL R5, R5, R10 ;  /* 0x0000000a05057220 */ /* 0x001fc80000400000 */
[----:B------:R-:W-:-:S05]  /*21e0*/  FMUL R5, R5, R0 ;  /* 0x0000000005057220 */ /* 0x000fca0000400000 */
[----:B------:R2:W-:Y:S02]  /*21f0*/  STG.E desc[UR12][R8.64+0xc], R5 ;  /* 0x00000c0508007986 */ /* 0x0005e4000c10190c */
.L_x_44:
[----:B------:R-:W-:Y:S05]  /*2200*/  @!P0 EXIT ;  /* 0x000000000000894d */ /* 0x000fea0003800000 */
[----:B------:R-:W-:Y:S02]  /*2210*/  ISETP.NE.AND P0, PT, R14, 0x1, PT ;  /* 0x000000010e00780c */ /* 0x000fe40003f05270 */
[----:B------:R-:W-:-:S04]  /*2220*/  LOP3.LUT R3, R3, 0x1, RZ, 0xc0, !PT ;  /* 0x0000000103037812 */ /* 0x000fc800078ec0ff */
[----:B------:R-:W-:-:S07]  /*2230*/  ISETP.NE.U32.AND P1, PT, R3, 0x1, PT ;  /* 0x000000010300780c */ /* 0x000fce0003f25070 */
[----:B------:R-:W-:Y:S06]  /*2240*/  @!P0 BRA `(.L_x_45) ;  /* 0x00000000007c8947 */ /* 0x000fec0003800000 */
[----:B------:R-:W1:Y:S02]  /*2250*/  LDC.64 R6, c[0x0][0x388] ;  /* 0x0000e200ff067b82 */ /* 0x000e640000000a00 */
[----:B-1----:R-:W-:-:S05]  /*2260*/  IMAD.WIDE.U32 R6, R2, 0x4, R6 ;  /* 0x0000000402067825 */ /* 0x002fca00078e0006 */
[----:B------:R-:W3:Y:S01]  /*2270*/  LDG.E R3, desc[UR12][R6.64] ;  /* 0x0000000c06037981 */ /* 0x000ee2000c1e1900 */
[----:B------:R-:W-:Y:S01]  /*2280*/  HFMA2 R12, -RZ, RZ, 0.96630859375, -0.0022525787353515625 ;  /* 0x3bbb989dff0c7431 */ /* 0x000fe200000001ff */
[----:B------:R-:W-:Y:S01]  /*2290*/  MOV R14, 0x437c0000 ;  /* 0x437c0000000e7802 */ /* 0x000fe20000000f00 */
[----:B---3-5:R-:W-:-:S04]  /*22a0*/  FADD R3, R3, -R4 ;  /* 0x8000000403037221 */ /* 0x028fc80000000000 */
[----:B0-2---:R-:W-:-:S04]  /*22b0*/  FFMA.SAT R5, R3, R12, 0.5 ;  /* 0x3f00000003057423 */ /* 0x005fc8000000200c */
[----:B------:R-:W-:-:S04]  /*22c0*/  FFMA.RM R5, R5, R14, 12582913 ;  /* 0x4b40000105057423 */ /* 0x000fc8000000400e */
[C---:B------:R-:W-:Y:S01]  /*22d0*/  FADD R8, R5.reuse, -12583039 ;  /* 0xcb40007f05087421 */ /* 0x040fe20000000000 */
[----:B------:R-:W-:-:S03]  /*22e0*/  SHF.L.U32 R5, R5, 0x17, RZ ;  /* 0x0000001705057819 */ /* 0x000fc600000006ff */
[C---:B------:R-:W-:Y:S02]  /*22f0*/  FFMA R10, R3.reuse, 1.4426950216293334961, -R8 ;  /* 0x3fb8aa3b030a7823 */ /* 0x040fe40000000808 */
[----:B------:R-:W0:Y:S02]  /*2300*/  LDC.64 R8, c[0x0][0x380] ;  /* 0x0000e000ff087b82 */ /* 0x000e240000000a00 */
[----:B------:R-:W-:-:S06]  /*2310*/  FFMA R10, R3, 1.925963033500011079e-08, R10 ;  /* 0x32a57060030a7823 */ /* 0x000fcc000000000a */
[----:B------:R-:W1:Y:S01]  /*2320*/  MUFU.EX2 R10, R10 ;  /* 0x0000000a000a7308 */ /* 0x000e620000000800 */
[----:B0-----:R-:W-:-:S04]  /*2330*/  IMAD.WIDE.U32 R8, R2, 0x4, R8 ;  /* 0x0000000402087825 */ /* 0x001fc800078e0008 */
[----:B-1----:R-:W-:-:S04]  /*2340*/  FMUL R5, R5, R10 ;  /* 0x0000000a05057220 */ /* 0x002fc80000400000 */
[----:B------:R-:W-:-:S05]  /*2350*/  FMUL R5, R5, R0 ;  /* 0x0000000005057220 */ /* 0x000fca0000400000 */
[----:B------:R1:W-:Y:S04]  /*2360*/  STG.E desc[UR12][R8.64], R5 ;  /* 0x0000000508007986 */ /* 0x0003e8000c10190c */
[----:B------:R-:W2:Y:S01]  /*2370*/  LDG.E R7, desc[UR12][R6.64+0x4] ;  /* 0x0000040c06077981 */ /* 0x000ea2000c1e1900 */
[----:B------:R-:W-:Y:S01]  /*2380*/  IADD3 R2, PT, PT, R2, 0x2, RZ ;  /* 0x0000000202027810 */ /* 0x000fe20007ffe0ff */
[----:B--2---:R-:W-:-:S04]  /*2390*/  FADD R3, R7, -R4 ;  /* 0x8000000407037221 */ /* 0x004fc80000000000 */
[----:B------:R-:W-:-:S04]  /*23a0*/  FFMA.SAT R11, R3, R12, 0.5 ;  /* 0x3f000000030b7423 */ /* 0x000fc8000000200c */
[----:B------:R-:W-:-:S04]  /*23b0*/  FFMA.RM R11, R11, R14, 12582913 ;  /* 0x4b4000010b0b7423 */ /* 0x000fc8000000400e */
[C---:B------:R-:W-:Y:S01]  /*23c0*/  FADD R12, R11.reuse, -12583039 ;  /* 0xcb40007f0b0c7421 */ /* 0x040fe20000000000 */
[----:B------:R-:W-:-:S03]  /*23d0*/  SHF.L.U32 R11, R11, 0x17, RZ ;  /* 0x000000170b0b7819 */ /* 0x000fc600000006ff */
[----:B------:R-:W-:-:S04]  /*23e0*/  FFMA R12, R3, 1.4426950216293334961, -R12 ;  /* 0x3fb8aa3b030c7823 */ /* 0x000fc8000000080c */
[----:B------:R-:W-:-:S06]  /*23f0*/  FFMA R12, R3, 1.925963033500011079e-08, R12 ;  /* 0x32a57060030c7823 */ /* 0x000fcc000000000c */
[----:B------:R-:W0:Y:S02]  /*2400*/  MUFU.EX2 R12, R12 ;  /* 0x0000000c000c7308 */ /* 0x000e240000000800 */
[----:B0-----:R-:W-:-:S04]  /*2410*/  FMUL R11, R11, R12 ;  /* 0x0000000c0b0b7220 */ /* 0x001fc80000400000 */
[----:B------:R-:W-:-:S05]  /*2420*/  FMUL R11, R11, R0 ;  /* 0x000000000b0b7220 */ /* 0x000fca0000400000 */
[----:B------:R1:W-:Y:S02]  /*2430*/  STG.E desc[UR12][R8.64+0x4], R11 ;  /* 0x0000040b08007986 */ /* 0x0003e4000c10190c */
.L_x_45:
[----:B------:R-:W-:Y:S05]  /*2440*/  @P1 EXIT ;  /* 0x000000000000194d */ /* 0x000fea0003800000 */
[----:B------:R-:W3:Y:S02]  /*2450*/  LDC.64 R6, c[0x0][0x388] ;  /* 0x0000e200ff067b82 */ /* 0x000ee40000000a00 */
[----:B---3--:R-:W-:-:S06]  /*2460*/  IMAD.WIDE.U32 R6, R2, 0x4, R6 ;  /* 0x0000000402067825 */ /* 0x008fcc00078e0006 */
[----:B------:R-:W3:Y:S01]  /*2470*/  LDG.E R7, desc[UR12][R6.64] ;  /* 0x0000000c06077981 */ /* 0x000ee2000c1e1900 */
[----:B012---:R-:W-:Y:S01]  /*2480*/  HFMA2 R8, -RZ, RZ, 0.96630859375, -0.0022525787353515625 ;  /* 0x3bbb989dff087431 */ /* 0x007fe200000001ff */
[----:B------:R-:W-:Y:S01]  /*2490*/  MOV R5, 0x437c0000 ;  /* 0x437c000000057802 */ /* 0x000fe20000000f00 */
[----:B---3-5:R-:W-:-:S04]  /*24a0*/  FADD R3, R7, -R4 ;  /* 0x8000000407037221 */ /* 0x028fc80000000000 */
        /* <DEDUP_REMOVED lines=11> */
[----:B------:R-:W-:Y:S01]  /*2560*/  STG.E desc[UR12][R2.64], R7 ;  /* 0x0000000702007986 */ /* 0x000fe2000c10190c */
[----:B------:R-:W-:Y:S05]  /*2570*/  EXIT ;  /* 0x000000000000794d */ /* 0x000fea0003800000 */
        .weak           $__internal_1_$__cuda_sm20_rcp_rn_f32_slowpath
        .type           $__internal_1_$__cuda_sm20_rcp_rn_f32_slowpath,@function
        .size           $__internal_1_$__cuda_sm20_rcp_rn_f32_slowpath,(.L_x_103 - $__internal_1_$__cuda_sm20_rcp_rn_f32_slowpath)
$__internal_1_$__cuda_sm20_rcp_rn_f32_slowpath:
[----:B------:R-:W-:-:S04]  /*2580*/  SHF.L.U32 R3, R0, 0x1, RZ ;  /* 0x0000000100037819 */ /* 0x000fc800000006ff */
[----:B------:R-:W-:-:S04]  /*2590*/  SHF.R.U32.HI R9, RZ, 0x18, R3 ;  /* 0x00000018ff097819 */ /* 0x000fc80000011603 */
[----:B------:R-:W-:-:S13]  /*25a0*/  ISETP.NE.U32.AND P0, PT, R9, RZ, PT ;  /* 0x000000ff0900720c */ /* 0x000fda0003f05070 */
[----:B------:R-:W-:Y:S05]  /*25b0*/  @P0 BRA `(.L_x_46) ;  /* 0x00000000002c0947 */ /* 0x000fea0003800000 */
[----:B------:R-:W-:-:S04]  /*25c0*/  SHF.L.U32 R3, R0, 0x1, RZ ;  /* 0x0000000100037819 */ /* 0x000fc800000006ff */
[----:B------:R-:W-:-:S13]  /*25d0*/  ISETP.NE.AND P0, PT, R3, RZ, PT ;  /* 0x000000ff0300720c */ /* 0x000fda0003f05270 */
[----:B------:R0:W1:Y:S01]  /*25e0*/  @!P0 MUFU.RCP R3, R0 ;  /* 0x0000000000038308 */ /* 0x0000620000001000 */
[----:B------:R-:W-:Y:S05]  /*25f0*/  @!P0 BRA `(.L_x_47) ;  /* 0x0000000000a48947 */ /* 0x000fea0003800000 */
[----:B------:R-:W-:-:S04]  /*2600*/  FFMA R5, R0, 1.84467440737095516160e+19, RZ ;  /* 0x5f80000000057823 */ /* 0x000fc800000000ff */
[----:B0-----:R-:W1:Y:S02]  /*2610*/  MUFU.RCP R0, R5 ;  /* 0x0000000500007308 */ /* 0x001e640000001000 */
[----:B-1----:R-:W-:-:S04]  /*2620*/  FFMA R3, R5, R0, -1 ;  /* 0xbf80000005037423 */ /* 0x002fc80000000000 */
[----:B------:R-:W-:-:S04]  /*2630*/  FADD.FTZ R3, -R3, -RZ ;  /* 0x800000ff03037221 */ /* 0x000fc80000010100 */
[----:B------:R-:W-:-:S04]  /*2640*/  FFMA R0, R0, R3, R0 ;  /* 0x0000000300007223 */ /* 0x000fc80000000000 */
[----:B------:R-:W-:Y:S01]  /*2650*/  FFMA R3, R0, 1.84467440737095516160e+19, RZ ;  /* 0x5f80000000037823 */ /* 0x000fe200000000ff */
[----:B------:R-:W-:Y:S06]  /*2660*/  BRA `(.L_x_47) ;  /* 0x0000000000887947 */ /* 0x000fec0003800000 */
.L_x_46:
[----:B------:R-:W-:-:S04]  /*2670*/  IADD3 R11, PT, PT, R9, -0xfd, RZ ;  /* 0xffffff03090b7810 */ /* 0x000fc80007ffe0ff */
[----:B------:R-:W-:-:S13]  /*2680*/  ISETP.GT.U32.AND P0, PT, R11, 0x1, PT ;  /* 0x000000010b00780c */ /* 0x000fda0003f04070 */
[----:B------:R-:W-:Y:S05]  /*2690*/  @P0 BRA `(.L_x_48) ;  /* 0x0000000000780947 */ /* 0x000fea0003800000 */
[----:B------:R-:W-:Y:S01]  /*26a0*/  LOP3.LUT R3, R0, 0x7fffff, RZ, 0xc0, !PT ;  /* 0x007fffff00037812 */ /* 0x000fe200078ec0ff */
[----:B------:R-:W-:-:S03]  /*26b0*/  HFMA2 R8, -RZ, RZ, 0, 1.78813934326171875e-07 ;  /* 0x00000003ff087431 */ /* 0x000fc600000001ff */
[----:B------:R-:W-:-:S04]  /*26c0*/  LOP3.LUT R3, R3, 0x3f800000, RZ, 0xfc, !PT ;  /* 0x3f80000003037812 */ /* 0x000fc800078efcff */
[----:B------:R-:W0:Y:S01]  /*26d0*/  MUFU.RCP R6, R3 ;  /* 0x0000000300067308 */ /* 0x000e220000001000 */
[----:B------:R-:W-:Y:S01]  /*26e0*/  SHF.L.U32 R8, R8, R11, RZ ;  /* 0x0000000b08087219 */ /* 0x000fe200000006ff */
[----:B0-----:R-:W-:-:S04]  /*26f0*/  FFMA R5, R3, R6, -1 ;  /* 0xbf80000003057423 */ /* 0x001fc80000000006 */
[----:B------:R-:W-:-:S04]  /*2700*/  FADD.FTZ R5, -R5, -RZ ;  /* 0x800000ff05057221 */ /* 0x000fc80000010100 */
[CCC-:B------:R-:W-:Y:S01]  /*2710*/  FFMA.RM R7, R6.reuse, R5.reuse, R6.reuse ;  /* 0x0000000506077223 */ /* 0x1c0fe20000004006 */
[----:B------:R-:W-:-:S04]  /*2720*/  FFMA.RP R6, R6, R5, R6 ;  /* 0x0000000506067223 */ /* 0x000fc80000008006 */
[C---:B------:R-:W-:Y:S02]  /*2730*/  LOP3.LUT R5, R7.reuse, 0x7fffff, RZ, 0xc0, !PT ;  /* 0x007fffff07057812 */ /* 0x040fe400078ec0ff */
[----:B------:R-:W-:Y:S02]  /*2740*/  FSETP.NEU.FTZ.AND P0, PT, R7, R6, PT ;  /* 0x000000060700720b */ /* 0x000fe40003f1d000 */
[----:B------:R-:W-:Y:S02]  /*2750*/  LOP3.LUT R5, R5, 0x800000, RZ, 0xfc, !PT ;  /* 0x0080000005057812 */ /* 0x000fe400078efcff */
[----:B------:R-:W-:Y:S02]  /*2760*/  SEL R6, RZ, 0xffffffff, !P0 ;  /* 0xffffffffff067807 */ /* 0x000fe40004000000 */
[----:B------:R-:W-:Y:S02]  /*2770*/  LOP3.LUT R8, R8, R5, RZ, 0xc0, !PT ;  /* 0x0000000508087212 */ /* 0x000fe400078ec0ff */
[----:B------:R-:W-:-:S02]  /*2780*/  IADD3 R6, PT, PT, -R6, RZ, RZ ;  /* 0x000000ff06067210 */ /* 0x000fc40007ffe1ff */
[-C--:B------:R-:W-:Y:S02]  /*2790*/  SHF.R.U32.HI R8, RZ, R11.reuse, R8 ;  /* 0x0000000bff087219 */ /* 0x080fe40000011608 */
[----:B------:R-:W-:Y:S02]  /*27a0*/  LOP3.LUT P1, RZ, R6, R11, R5, 0xf8, !PT ;  /* 0x0000000b06ff7212 */ /* 0x000fe4000782f805 */
[C---:B------:R-:W-:Y:S02]  /*27b0*/  LOP3.LUT P0, RZ, R8.reuse, 0x1, RZ, 0xc0, !PT ;  /* 0x0000000108ff7812 */ /* 0x040fe4000780c0ff */
[----:B------:R-:W-:Y:S02]  /*27c0*/  LOP3.LUT P2, RZ, R8, 0x2, RZ, 0xc0, !PT ;  /* 0x0000000208ff7812 */ /* 0x000fe4000784c0ff */
[----:B------:R-:W-:Y:S02]  /*27d0*/  IADD3 R6, PT, PT, R9, -0xfc, RZ ;  /* 0xffffff0409067810 */ /* 0x000fe40007ffe0ff */
[----:B------:R-:W-:-:S02]  /*27e0*/  PLOP3.LUT P0, PT, P0, P1, P2, 0xe0, 0x0 ;  /* 0x000000000000781c */ /* 0x000fc40000703c20 */
[----:B------:R-:W-:Y:S02]  /*27f0*/  LOP3.LUT P1, RZ, R0, 0x7fffff, RZ, 0xc0, !PT ;  /* 0x007fffff00ff7812 */ /* 0x000fe4000782c0ff */
[----:B------:R-:W-:-:S04]  /*2800*/  SEL R3, RZ, 0x1, !P0 ;  /* 0x00000001ff037807 */ /* 0x000fc80004000000 */
[----:B------:R-:W-:-:S04]  /*2810*/  IADD3 R3, PT, PT, -R3, RZ, RZ ;  /* 0x000000ff03037210 */ /* 0x000fc80007ffe1ff */
[----:B------:R-:W-:Y:S02]  /*2820*/  ISETP.GE.AND P0, PT, R3, RZ, PT ;  /* 0x000000ff0300720c */ /* 0x000fe40003f06270 */
[----:B------:R-:W-:-:S11]  /*2830*/  SHF.R.U32.HI R3, RZ, R6, R5 ;  /* 0x00000006ff037219 */ /* 0x000fd60000011605 */
[----:B------:R-:W-:-:S04]  /*2840*/  @!P0 IADD3 R3, PT, PT, R3, 0x1, RZ ;  /* 0x0000000103038810 */ /* 0x000fc80007ffe0ff */
[----:B------:R-:W-:-:S04]  /*2850*/  @!P1 SHF.L.U32 R3, R3, 0x1, RZ ;  /* 0x0000000103039819 */ /* 0x000fc800000006ff */
[----:B------:R-:W-:Y:S01]  /*2860*/  LOP3.LUT R3, R3, 0x80000000, R0, 0xf8, !PT ;  /* 0x8000000003037812 */ /* 0x000fe200078ef800 */
[----:B------:R-:W-:Y:S06]  /*2870*/  BRA `(.L_x_47) ;  /* 0x0000000000047947 */ /* 0x000fec0003800000 */
.L_x_48:
[----:B------:R2:W3:Y:S02]  /*2880*/  MUFU.RCP R3, R0 ;  /* 0x0000000000037308 */ /* 0x0004e40000001000 */
.L_x_47:
[----:B0123--:R-:W-:Y:S02]  /*2890*/  MOV R0, R3 ;  /* 0x0000000300007202 */ /* 0x00ffe40000000f00 */
[----:B------:R-:W-:-:S04]  /*28a0*/  MOV R3, 0x0 ;  /* 0x0000000000037802 */ /* 0x000fc80000000f00 */
[----:B------:R-:W-:Y:S05]  /*28b0*/  RET.REL.NODEC R2 `(talu_softmax_f32_v1) ;  /* 0xffffffd402d07950 */ /* 0x000fea0003c3ffff */
.L_x_49:
        /* <DEDUP_REMOVED lines=12> */
.L_x_103:


//--------------------- .text.talu_attn_scores_f32_v1 --------------------------
	.section	.text.talu_attn_scores_f32_v1,"ax",@progbits
	.align	128
        .global         talu_attn_scores_f32_v1
        .type           talu_attn_scores_f32_v1,@function
        .size           talu_attn_scores_f32_v1,(.L_x_110 - talu_attn_scores_f32_v1)
        .other          talu_attn_scores_f32_v1,@"STO_CUDA_ENTRY STV_DEFAULT"
talu_attn_scores_f32_v1:
.text.talu_attn_scores_f32_v1:
        /* <DEDUP_REMOVED lines=8> */
[----:B------:R-:W0:Y:S01]  /*0080*/  LDCU.64 UR6, c[0x0][0x3a0] ;  /* 0x00007400ff0677ac */ /* 0x000e220008000a00 */
[----:B------:R-:W-:Y:S01]  /*0090*/  HFMA2 R14, -RZ, RZ, 0, 0 ;  /* 0x00000000ff0e7431 */ /* 0x000fe200000001ff */
[----:B------:R-:W1:Y:S01]  /*00a0*/  LDCU.64 UR12, c[0x0][0x358] ;  /* 0x00006b00ff0c77ac */ /* 0x000e620008000a00 */
[----:B0-----:R-:W-:-:S09]  /*00b0*/  UISETP.NE.AND UP0, UPT, UR7, URZ, UPT ;  /* 0x000000ff0700728c */ /* 0x001fd2000bf05270 */
[----:B-1----:R-:W-:Y:S05]  /*00c0*/  BRA.U !UP0, `(.L_x_50) ;  /* 0x0000000908a07547 */ /* 0x002fea000b800000 */
[----:B------:R-:W0:Y:S01]  /*00d0*/  LDC R9, c[0x0][0x39c] ;  /* 0x0000e700ff097b82 */ /* 0x000e220000000800 */
[----:B------:R-:W-:Y:S01]  /*00e0*/  UISETP.GE.U32.AND UP1, UPT, UR7, 0x10, UPT ;  /* 0x000000100700788c */ /* 0x000fe2000bf26070 */
[----:B------:R-:W-:Y:S01]  /*00f0*/  MOV R14, RZ ;  /* 0x000000ff000e7202 */ /* 0x000fe20000000f00 */
[----:B------:R-:W-:Y:S01]  /*0100*/  UMOV UR4, UR6 ;  /* 0x0000000600047c82 */ /* 0x000fe20008000000 */
[----:B------:R-:W-:Y:S01]  /*0110*/  UMOV UR5, URZ ;  /* 0x000000ff00057c82 */ /* 0x000fe20008000000 */
[----:B------:R-:W-:Y:S01]  /*0120*/  ULOP3.LUT UR8, UR7, 0xf, URZ, 0xc0, !UPT ;  /* 0x0000000f07087892 */ /* 0x000fe2000f8ec0ff */
[----:B------:R-:W-:-:S03]  /*0130*/  MOV R11, RZ ;  /* 0x000000ff000b7202 */ /* 0x000fc60000000f00 */
[----:B------:R-:W-:Y:S01]  /*0140*/  UISETP.NE.AND UP0, UPT, UR8, URZ, UPT ;  /* 0x000000ff0800728c */ /* 0x000fe2000bf05270 */
[----:B0-----:R-:W-:Y:S01]  /*0150*/  IMAD.WIDE.U32 R4, R0, R9, UR4 ;  /* 0x0000000400047e25 */ /* 0x001fe2000f8e0009 */
[----:B------:R-:W-:Y:S09]  /*0160*/  BRA.U !UP1, `(.L_x_51) ;  /* 0x0000000509147547 */ /* 0x000ff2000b800000 */
[----:B------:R-:W0:Y:S01]  /*0170*/  LDCU.64 UR4, c[0x0][0x388] ;  /* 0x00007100ff0477ac */ /* 0x000e220008000a00 */
[----:B------:R-:W-:Y:S01]  /*0180*/  MOV R14, RZ ;  /* 0x000000ff000e7202 */ /* 0x000fe20000000f00 */
[----:B------:R-:W1:Y:S01]  /*0190*/  LDCU.64 UR10, c[0x0][0x390] ;  /* 0x00007200ff0a77ac */ /* 0x000e620008000a00 */
[----:B------:R-:W-:-:S06]  /*01a0*/  ULOP3.LUT UR9, UR7, 0xfffffff0, URZ, 0xc0, !UPT ;  /* 0xfffffff007097892 */ /* 0x000fcc000f8ec0ff */
[----:B------:R-:W-:Y:S01]  /*01b0*/  MOV R11, UR9 ;  /* 0x00000009000b7c02 */ /* 0x000fe20008000f00 */
[----:B0-----:R-:W-:Y:S01]  /*01c0*/  UIADD3 UR4, UP1, UPT, UR4, 0x20, URZ ;  /* 0x0000002004047890 */ /* 0x001fe2000ff3e0ff */
[----:B-1----:R-:W-:-:S03]  /*01d0*/  LEA R2, P0, R4, UR10, 0x2 ;  /* 0x0000000a04027c11 */ /* 0x002fc6000f8010ff */
[----:B------:R-:W-:Y:S02]  /*01e0*/  UIADD3.X UR5, UPT, UPT, URZ, UR5, URZ, UP1, !UPT ;  /* 0x00000005ff057290 */ /* 0x000fe40008ffe4ff */
[----:B------:R-:W-:Y:S01]  /*01f0*/  MOV R6, UR4 ;  /* 0x0000000400067c02 */ /* 0x000fe20008000f00 */
[----:B------:R-:W-:Y:S01]  /*0200*/  UIADD3 UR10, UPT, UPT, -UR9, URZ, URZ ;  /* 0x000000ff090a7290 */ /* 0x000fe2000fffe1ff */
[----:B------:R-:W-:Y:S02]  /*0210*/  LEA.HI.X R3, R4, UR11, R5, 0x2, P0 ;  /* 0x0000000b04037c11 */ /* 0x000fe400080f1405 */
[----:B------:R-:W-:Y:S02]  /*0220*/  IADD3 R2, P0, PT, R2, 0x20, RZ ;  /* 0x0000002002027810 */ /* 0x000fe40007f1e0ff */
[----:B------:R-:W-:Y:S02]  /*0230*/  MOV R7, UR5 ;  /* 0x0000000500077c02 */ /* 0x000fe40008000f00 */
[----:B------:R-:W-:-:S09]  /*0240*/  IADD3.X R3, PT, PT, RZ, R3, RZ, P0, !PT ;  /* 0x00000003ff037210 */ /* 0x000fd200007fe4ff */
.L_x_52:
[----:B------:R-:W2:Y:S04]  /*0250*/  LDG.E R19, desc[UR12][R6.64+-0x20] ;  /* 0xffffe00c06137981 */ /* 0x000ea8000c1e1900 */
[----:B------:R-:W2:Y:S04]  /*0260*/  LDG.E R22, desc[UR12][R2.64+-0x20] ;  /* 0xffffe00c02167981 */ /* 0x000ea8000c1e1900 */
[----:B------:R-:W3:Y:S04]  /*0270*/  LDG.E R24, desc[UR12][R6.64+-0x1c] ;  /* 0xffffe40c06187981 */ /* 0x000ee8000c1e1900 */
[----:B------:R-:W3:Y:S04]  /*0280*/  LDG.E R26, desc[UR12][R2.64+-0x1c] ;  /* 0xffffe40c021a7981 */ /* 0x000ee8000c1e1900 */
[----:B------:R-:W4:Y:S04]  /*0290*/  LDG.E R21, desc[UR12][R6.64+-0x18] ;  /* 0xffffe80c06157981 */ /* 0x000f28000c1e1900 */
[----:B------:R-:W4:Y:S04]  /*02a0*/  LDG.E R16, desc[UR12][R2.64+-0x18] ;  /* 0xffffe80c02107981 */ /* 0x000f28000c1e1900 */
[----:B------:R-:W5:Y:S04]  /*02b0*/  LDG.E R18, desc[UR12][R6.64+-0x14] ;  /* 0xffffec0c06127981 */ /* 0x000f68000c1e1900 */
        /* <DEDUP_REMOVED lines=8> */
[----:B------:R-:W5:Y:S01]  /*0340*/  LDG.E R17, desc[UR12][R2.64+-0x4] ;  /* 0xfffffc0c02117981 */ /* 0x000f62000c1e1900 */
[----:B--2---:R-:W-:-:S03]  /*0350*/  FFMA R19, R19, R22, R14 ;  /* 0x0000001613137223 */ /* 0x004fc6000000000e */
[----:B------:R-:W2:Y:S04]  /*0360*/  LDG.E R14, desc[UR12][R2.64] ;  /* 0x0000000c020e7981 */ /* 0x000ea8000c1e1900 */
[----:B------:R-:W2:Y:S01]  /*0370*/  LDG.E R22, desc[UR12][R6.64+0x14] ;  /* 0x0000140c06167981 */ /* 0x000ea2000c1e1900 */
[----:B---3--:R-:W-:-:S03]  /*0380*/  FFMA R24, R24, R26, R19 ;  /* 0x0000001a18187223 */ /* 0x008fc60000000013 */
[----:B------:R-:W2:Y:S01]  /*0390*/  LDG.E R19, desc[UR12][R6.64] ;  /* 0x0000000c06137981 */ /* 0x000ea2000c1e1900 */
[----:B----4-:R-:W-:-:S03]  /*03a0*/  FFMA R27, R21, R16, R24 ;  /* 0x00000010151b7223 */ /* 0x010fc60000000018 */
[----:B------:R-:W3:Y:S04]  /*03b0*/  LDG.E R16, desc[UR12][R6.64+0x4] ;  /* 0x0000040c06107981 */ /* 0x000ee8000c1e1900 */
[----:B------:R-:W3:Y:S01]  /*03c0*/  LDG.E R21, desc[UR12][R2.64+0x4] ;  /* 0x0000040c02157981 */ /* 0x000ee2000c1e1900 */
[----:B-----5:R-:W-:-:S03]  /*03d0*/  FFMA R27, R18, R23, R27 ;  /* 0x00000017121b7223 */ /* 0x020fc6000000001b */
[----:B------:R-:W4:Y:S04]  /*03e0*/  LDG.E R18, desc[UR12][R6.64+0x8] ;  /* 0x0000080c06127981 */ /* 0x000f28000c1e1900 */
[----:B------:R-:W4:Y:S01]  /*03f0*/  LDG.E R23, desc[UR12][R2.64+0x8] ;  /* 0x0000080c02177981 */ /* 0x000f22000c1e1900 */
[----:B------:R-:W-:-:S03]  /*0400*/  FFMA R27, R20, R25, R27 ;  /* 0x00000019141b7223 */ /* 0x000fc6000000001b */
[----:B------:R-:W5:Y:S04]  /*0410*/  LDG.E R20, desc[UR12][R6.64+0xc] ;  /* 0x00000c0c06147981 */ /* 0x000f68000c1e1900 */
[----:B------:R-:W5:Y:S01]  /*0420*/  LDG.E R25, desc[UR12][R2.64+0xc] ;  /* 0x00000c0c02197981 */ /* 0x000f62000c1e1900 */
[----:B------:R-:W-:-:S03]  /*0430*/  FFMA R27, R8, R13, R27 ;  /* 0x0000000d081b7223 */ /* 0x000fc6000000001b */
[----:B------:R-:W5:Y:S04]  /*0440*/  LDG.E R8, desc[UR12][R6.64+0x10] ;  /* 0x0000100c06087981 */ /* 0x000f68000c1e1900 */
[----:B------:R-:W5:Y:S01]  /*0450*/  LDG.E R13, desc[UR12][R2.64+0x10] ;  /* 0x0000100c020d7981 */ /* 0x000f62000c1e1900 */
[----:B------:R-:W-:-:S03]  /*0460*/  FFMA R29, R10, R15, R27 ;  /* 0x0000000f0a1d7223 */ /* 0x000fc6000000001b */
[----:B------:R-:W5:Y:S04]  /*0470*/  LDG.E R27, desc[UR12][R2.64+0x14] ;  /* 0x0000140c021b7981 */ /* 0x000f68000c1e1900 */
[----:B------:R-:W5:Y:S04]  /*0480*/  LDG.E R10, desc[UR12][R6.64+0x18] ;  /* 0x0000180c060a7981 */ /* 0x000f68000c1e1900 */
[----:B------:R-:W5:Y:S01]  /*0490*/  LDG.E R15, desc[UR12][R2.64+0x18] ;  /* 0x0000180c020f7981 */ /* 0x000f62000c1e1900 */
[----:B------:R-:W-:-:S03]  /*04a0*/  FFMA R24, R12, R17, R29 ;  /* 0x000000110c187223 */ /* 0x000fc6000000001d */
[----:B------:R0:W5:Y:S04]  /*04b0*/  LDG.E R12, desc[UR12][R6.64+0x1c] ;  /* 0x00001c0c060c7981 */ /* 0x000168000c1e1900 */
[----:B------:R1:W5:Y:S01]  /*04c0*/  LDG.E R17, desc[UR12][R2.64+0x1c] ;  /* 0x00001c0c02117981 */ /* 0x000362000c1e1900 */
[----:B------:R-:W-:-:S04]  /*04d0*/  UIADD3 UR10, UPT, UPT, UR10, 0x10, URZ ;  /* 0x000000100a0a7890 */ /* 0x000fc8000fffe0ff */
[----:B------:R-:W-:Y:S01]  /*04e0*/  UISETP.NE.AND UP1, UPT, UR10, URZ, UPT ;  /* 0x000000ff0a00728c */ /* 0x000fe2000bf25270 */
[----:B0-----:R-:W-:Y:S02]  /*04f0*/  IADD3 R6, P0, PT, R6, 0x40, RZ ;  /* 0x0000004006067810 */ /* 0x001fe40007f1e0ff */
[----:B-1----:R-:W-:Y:S02]  /*0500*/  IADD3 R2, P1, PT, R2, 0x40, RZ ;  /* 0x0000004002027810 */ /* 0x002fe40007f3e0ff */
[----:B------:R-:W-:Y:S02]  /*0510*/  IADD3.X R7, PT, PT, RZ, R7, RZ, P0, !PT ;  /* 0x00000007ff077210 */ /* 0x000fe400007fe4ff */
[----:B------:R-:W-:Y:S01]  /*0520*/  IADD3.X R3, PT, PT, RZ, R3, RZ, P1, !PT ;  /* 0x00000003ff037210 */ /* 0x000fe20000ffe4ff */
[----:B--2---:R-:W-:-:S04]  /*0530*/  FFMA R19, R19, R14, R24 ;  /* 0x0000000e13137223 */ /* 0x004fc80000000018 */
[----:B---3--:R-:W-:-:S04]  /*0540*/  FFMA R19, R16, R21, R19 ;  /* 0x0000001510137223 */ /* 0x008fc80000000013 */
[----:B----4-:R-:W-:-:S04]  /*0550*/  FFMA R19, R18, R23, R19 ;  /* 0x0000001712137223 */ /* 0x010fc80000000013 */
[----:B-----5:R-:W-:-:S04]  /*0560*/  FFMA R19, R20, R25, R19 ;  /* 0x0000001914137223 */ /* 0x020fc80000000013 */
[----:B------:R-:W-:-:S04]  /*0570*/  FFMA R13, R8, R13, R19 ;  /* 0x0000000d080d7223 */ /* 0x000fc80000000013 */
[----:B------:R-:W-:-:S04]  /*0580*/  FFMA R13, R22, R27, R13 ;  /* 0x0000001b160d7223 */ /* 0x000fc8000000000d */
[----:B------:R-:W-:-:S04]  /*0590*/  FFMA R13, R10, R15, R13 ;  /* 0x0000000f0a0d7223 */ /* 0x000fc8000000000d */
[----:B------:R-:W-:Y:S01]  /*05a0*/  FFMA R14, R12, R17, R13 ;  /* 0x000000110c0e7223 */ /* 0x000fe2000000000d */
[----:B------:R-:W-:Y:S06]  /*05b0*/  BRA.U UP1, `(.L_x_52) ;  /* 0xfffffffd01247547 */ /* 0x000fec000b83ffff */
.L_x_51:
[----:B------:R-:W-:Y:S05]  /*05c0*/  BRA.U !UP0, `(.L_x_50) ;  /* 0x0000000508607547 */ /* 0x000fea000b800000 */
[----:B------:R-:W-:Y:S02]  /*05d0*/  UISETP.GE.U32.AND UP0, UPT, UR8, 0x8, UPT ;  /* 0x000000080800788c */ /* 0x000fe4000bf06070 */
[----:B------:R-:W-:-:S04]  /*05e0*/  ULOP3.LUT UR5, UR7, 0x7, URZ, 0xc0, !UPT ;  /* 0x0000000707057892 */ /* 0x000fc8000f8ec0ff */
[----:B------:R-:W-:-:S03]  /*05f0*/  UISETP.NE.AND UP1, UPT, UR5, URZ, UPT ;  /* 0x000000ff0500728c */ /* 0x000fc6000bf25270 */
[----:B------:R-:W-:Y:S08]  /*0600*/  BRA.U !UP0, `(.L_x_53) ;  /* 0x0000000108807547 */ /* 0x000ff0000b800000 */
[----:B------:R-:W0:Y:S01]  /*0610*/  LDC.64 R2, c[0x0][0x388] ;  /* 0x0000e200ff027b82 */ /* 0x000e220000000a00 */
[----:B------:R-:W1:Y:S01]  /*0620*/  LDCU.64 UR8, c[0x0][0x390] ;  /* 0x00007200ff0877ac */ /* 0x000e620008000a00 */
[----:B------:R-:W-:-:S04]  /*0630*/  IADD3 R7, P0, PT, R4, R11, RZ ;  /* 0x0000000b04077210 */ /* 0x000fc80007f1e0ff */
[----:B------:R-:W-:Y:S02]  /*0640*/  IADD3.X R8, PT, PT, RZ, R5, RZ, P0, !PT ;  /* 0x00000005ff087210 */ /* 0x000fe400007fe4ff */
[----:B-1----:R-:W-:-:S04]  /*0650*/  LEA R6, P0, R7, UR8, 0x2 ;  /* 0x0000000807067c11 */ /* 0x002fc8000f8010ff */
[----:B------:R-:W-:Y:S01]  /*0660*/  LEA.HI.X R7, R7, UR9, R8, 0x2, P0 ;  /* 0x0000000907077c11 */ /* 0x000fe200080f1408 */
[----:B0-----:R-:W-:-:S04]  /*0670*/  IMAD.WIDE.U32 R2, R11, 0x4, R2 ;  /* 0x000000040b027825 */ /* 0x001fc800078e0002 */
        /* <DEDUP_REMOVED lines=16> */
[----:B------:R-:W-:-:S02]  /*0780*/  VIADD R11, R11, 0x8 ;  /* 0x000000080b0b7836 */ /* 0x000fc40000000000 */
[----:B--2---:R-:W-:-:S04]  /*0790*/  FFMA R18, R19, R18, R14 ;  /* 0x0000001213127223 */ /* 0x004fc8000000000e */
[----:B---3--:R-:W-:-:S04]  /*07a0*/  FFMA R18, R21, R20, R18 ;  /* 0x0000001415127223 */ /* 0x008fc80000000012 */
[----:B----4-:R-:W-:-:S04]  /*07b0*/  FFMA R18, R23, R22, R18 ;  /* 0x0000001617127223 */ /* 0x010fc80000000012 */
[----:B-----5:R-:W-:-:S04]  /*07c0*/  FFMA R25, R25, R24, R18 ;  /* 0x0000001819197223 */ /* 0x020fc80000000012 */
[----:B------:R-:W-:-:S04]  /*07d0*/  FFMA R17, R16, R17, R25 ;  /* 0x0000001110117223 */ /* 0x000fc80000000019 */
[----:B------:R-:W-:-:S04]  /*07e0*/  FFMA R15, R10, R15, R17 ;  /* 0x0000000f0a0f7223 */ /* 0x000fc80000000011 */
[----:B------:R-:W-:-:S04]  /*07f0*/  FFMA R13, R8, R13, R15 ;  /* 0x0000000d080d7223 */ /* 0x000fc8000000000f */
[----:B------:R-:W-:-:S07]  /*0800*/  FFMA R14, R26, R12, R13 ;  /* 0x0000000c1a0e7223 */ /* 0x000fce000000000d */
.L_x_53:
        /* <DEDUP_REMOVED lines=19> */
[----:B------:R-:W5:Y:S01]  /*0940*/  LDG.E R17, desc[UR12][R4.64+0xc] ;  /* 0x00000c0c04117981 */ /* 0x000f62000c1e1900 */
[----:B------:R-:W-:Y:S01]  /*0950*/  IADD3 R11, PT, PT, R11, 0x4, RZ ;  /* 0x000000040b0b7810 */ /* 0x000fe20007ffe0ff */
[----:B--2---:R-:W-:-:S04]  /*0960*/  FFMA R6, R7, R6, R14 ;  /* 0x0000000607067223 */ /* 0x004fc8000000000e */
[----:B---3--:R-:W-:-:S04]  /*0970*/  FFMA R6, R13, R8, R6 ;  /* 0x000000080d067223 */ /* 0x008fc80000000006 */
[----:B----4-:R-:W-:-:S04]  /*0980*/  FFMA R6, R15, R10, R6 ;  /* 0x0000000a0f067223 */ /* 0x010fc80000000006 */
[----:B-----5:R-:W-:-:S07]  /*0990*/  FFMA R14, R17, R12, R6 ;  /* 0x0000000c110e7223 */ /* 0x020fce0000000006 */
.L_x_54:
[----:B------:R-:W-:Y:S05]  /*09a0*/  BRA.U !UP1, `(.L_x_50) ;  /* 0x0000000109687547 */ /* 0x000fea000b800000 */
[----:B------:R-:W0:Y:S01]  /*09b0*/  LDC.64 R4, c[0x0][0x388] ;  /* 0x0000e200ff047b82 */ /* 0x000e220000000a00 */
[----:B------:R-:W-:Y:S01]  /*09c0*/  HFMA2 R3, -RZ, RZ, 0, 0 ;  /* 0x00000000ff037431 */ /* 0x000fe200000001ff */
[----:B------:R-:W1:Y:S01]  /*09d0*/  LDCU.64 UR8, c[0x0][0x390] ;  /* 0x00007200ff0877ac */ /* 0x000e620008000a00 */
[----:B------:R-:W-:Y:S01]  /*09e0*/  MOV R2, R11 ;  /* 0x0000000b00027202 */ /* 0x000fe20000000f00 */
[----:B------:R-:W-:-:S04]  /*09f0*/  UIADD3 UR4, UPT, UPT, -UR4, URZ, URZ ;  /* 0x000000ff04047290 */ /* 0x000fc8000fffe1ff */
[----:B------:R-:W-:-:S03]  /*0a00*/  IMAD.WIDE.U32 R2, R0, R9, R2 ;  /* 0x0000000900027225 */ /* 0x000fc600078e0002 */
[----:B------:R-:W-:-:S04]  /*0a10*/  IADD3 R9, P0, PT, R2, UR6, RZ ;  /* 0x0000000602097c10 */ /* 0x000fc8000ff1e0ff */
[----:B------:R-:W-:Y:S02]  /*0a20*/  IADD3.X R8, PT, PT, RZ, R3, RZ, P0, !PT ;  /* 0x00000003ff087210 */ /* 0x000fe400007fe4ff */
[----:B-1----:R-:W-:Y:S01]  /*0a30*/  LEA R6, P0, R9, UR8, 0x2 ;  /* 0x0000000809067c11 */ /* 0x002fe2000f8010ff */
[----:B0-----:R-:W-:-:S03]  /*0a40*/  IMAD.WIDE.U32 R4, R11, 0x4, R4 ;  /* 0x000000040b047825 */ /* 0x001fc600078e0004 */
[----:B------:R-:W-:Y:S01]  /*0a50*/  LEA.HI.X R9, R9, UR9, R8, 0x2, P0 ;  /* 0x0000000909097c11 */ /* 0x000fe200080f1408 */
[----:B------:R-:W-:Y:S01]  /*0a60*/  IMAD.MOV.U32 R2, RZ, RZ, R4 ;  /* 0x000000ffff027224 */ /* 0x000fe200078e0004 */
[----:B------:R-:W-:-:S07]  /*0a70*/  MOV R7, R5 ;  /* 0x0000000500077202 */ /* 0x000fce0000000f00 */
.L_x_55:
[----:B------:R-:W-:Y:S02]  /*0a80*/  MOV R3, R7 ;  /* 0x0000000700037202 */ /* 0x000fe40000000f00 */
[----:B------:R-:W-:Y:S02]  /*0a90*/  MOV R4, R6 ;  /* 0x0000000600047202 */ /* 0x000fe40000000f00 */
[----:B------:R-:W-:Y:S02]  /*0aa0*/  MOV R5, R9 ;  /* 0x0000000900057202 */ /* 0x000fe40000000f00 */
[----:B------:R0:W2:Y:S04]  /*0ab0*/  LDG.E R3, desc[UR12][R2.64] ;  /* 0x0000000c02037981 */ /* 0x0000a8000c1e1900 */
[----:B------:R-:W2:Y:S01]  /*0ac0*/  LDG.E R4, desc[UR12][R4.64] ;  /* 0x0000000c04047981 */ /* 0x000ea2000c1e1900 */
[----:B------:R-:W-:Y:S01]  /*0ad0*/  UIADD3 UR4, UPT, UPT, UR4, 0x1, URZ ;  /* 0x0000000104047890 */ /* 0x000fe2000fffe0ff */
[----:B------:R-:W-:-:S03]  /*0ae0*/  IADD3 R6, P0, PT, R6, 0x4, RZ ;  /* 0x0000000406067810 */ /* 0x000fc60007f1e0ff */
[----:B------:R-:W-:Y:S01]  /*0af0*/  UISETP.NE.AND UP0, UPT, UR4, URZ, UPT ;  /* 0x000000ff0400728c */ /* 0x000fe2000bf05270 */
[----:B0-----:R-:W-:Y:S02]  /*0b00*/  IADD3 R2, P1, PT, R2, 0x4, RZ ;  /* 0x0000000402027810 */ /* 0x001fe40007f3e0ff */
[----:B------:R-:W-:Y:S02]  /*0b10*/  IADD3.X R9, PT, PT, RZ, R9, RZ, P0, !PT ;  /* 0x00000009ff097210 */ /* 0x000fe400007fe4ff */
[----:B------:R-:W-:Y:S01]  /*0b20*/  IADD3.X R7, PT, PT, RZ, R7, RZ, P1, !PT ;  /* 0x00000007ff077210 */ /* 0x000fe20000ffe4ff */
[----:B--2---:R-:W-:-:S03]  /*0b30*/  FFMA R14, R3, R4, R14 ;  /* 0x00000004030e7223 */ /* 0x004fc6000000000e */
[----:B------:R-:W-:Y:S05]  /*0b40*/  BRA.U UP0, `(.L_x_55) ;  /* 0xfffffffd00cc7547 */ /* 0x000fea000b83ffff */
.L_x_50:
[----:B------:R-:W0:Y:S01]  /*0b50*/  LDC.64 R2, c[0x0][0x380] ;  /* 0x0000e000ff027b82 */ /* 0x000e220000000a00 */
[----:B------:R-:W1:Y:S02]  /*0b60*/  LDCU UR4, c[0x0][0x3a8] ;  /* 0x00007500ff0477ac */ /* 0x000e640008000800 */
[----:B-1----:R-:W-:Y:S01]  /*0b70*/  FMUL R5, R14, UR4 ;  /* 0x000000040e057c20 */ /* 0x002fe20008400000 */
[----:B0-----:R-:W-:-:S05]  /*0b80*/  IMAD.WIDE.U32 R2, R0, 0x4, R2 ;  /* 0x0000000400027825 */ /* 0x001fca00078e0002 */
[----:B------:R-:W-:Y:S01]  /*0b90*/  STG.E desc[UR12][R2.64], R5 ;  /* 0x0000000502007986 */ /* 0x000fe2000c10190c */
[----:B------:R-:W-:Y:S05]  /*0ba0*/  EXIT ;  /* 0x000000000000794d */ /* 0x000fea0003800000 */
.L_x_56:
        /* <DEDUP_REMOVED lines=13> */
.L_x_110:


//--------------------- .text.talu_rope_f32_v1    --------------------------
	.section	.text.talu_rope_f32_v1,"ax",@progbits
	.align	128
        .global         talu_rope_f32_v1
        .type           talu_rope_f32_v1,@function
        .size           talu_rope_f32_v1,(.L_x_104 - talu_rope_f32_v1)
        .other          talu_rope_f32_v1,@"STO_CUDA_ENTRY STV_DEFAULT"
talu_rope_f32_v1:
.text.talu_rope_f32_v1:
[----:B------:R-:W0:Y:S01]  /*0000*/  LDC R1, c[0x0][0x37c] ;  /* 0x0000df00ff017b82 */ /* 0x000e220000000800 */
[----:B------:R-:W1:Y:S07]  /*0010*/  S2R R3, SR_TID.X ;  /* 0x0000000000037919 */ /* 0x000e6e0000002100 */
[----:B------:R-:W1:Y:S01]  /*0020*/  S2UR UR5, SR_CTAID.X ;  /* 0x00000000000579c3 */ /* 0x000e620000002500 */
[----:B------:R-:W2:Y:S01]  /*0030*/  LDCU UR7, c[0x0][0x390] ;  /* 0x00007200ff0777ac */ /* 0x000ea20008000800 */
[----:B0-----:R-:W-:Y:S01]  /*0040*/  VIADD R1, R1, 0xffffffe0 ;  /* 0xffffffe001017836 */ /* 0x001fe20000000000 */
[----:B------:R-:W0:Y:S05]  /*0050*/  LDCU UR4, c[0x0][0x388] ;  /* 0x00007100ff0477ac */ /* 0x000e2a0008000800 */
[----:B------:R-:W1:Y:S01]  /*0060*/  LDC R10, c[0x0][0x360] ;  /* 0x0000d800ff0a7b82 */ /* 0x000e620000000800 */
[----:B--2---:R-:W-:-:S04]  /*0070*/  USHF.R.U32.HI UR6, URZ, 0x1, UR7 ;  /* 0x00000001ff067899 */ /* 0x004fc80008011607 */
[----:B0-----:R-:W-:Y:S01]  /*0080*/  UIMAD UR4, UR6, UR4, URZ ;  /* 0x00000004060472a4 */ /* 0x001fe2000f8e02ff */
[----:B-1----:R-:W-:-:S05]  /*0090*/  IMAD R10, R10, UR5, R3 ;  /* 0x000000050a0a7c24 */ /* 0x002fca000f8e0203 */
[----:B------:R-:W-:-:S13]  /*00a0*/  ISETP.GE.U32.AND P0, PT, R10, UR4, PT ;  /* 0x000000040a007c0c */ /* 0x000fda000bf06070 */
[----:B------:R-:W-:Y:S05]  /*00b0*/  @P0 EXIT ;  /* 0x000000000000094d */ /* 0x000fea0003800000 */
[----:B------:R-:W0:Y:S01]  /*00c0*/  I2F.U32.RP R0, UR6 ;  /* 0x0000000600007d06 */ /* 0x000e220008209000 */
[----:B------:R-:W-:Y:S01]  /*00d0*/  IMAD R5, RZ, RZ, -UR6 ;  /* 0x80000006ff057e24 */ /* 0x000fe2000f8e02ff */
[----:B------:R-:W-:Y:S01]  /*00e0*/  ISETP.NE.U32.AND P2, PT, RZ, UR6, PT ;  /* 0x00000006ff007c0c */ /* 0x000fe2000bf45070 */
[----:B------:R-:W-:Y:S05]  /*00f0*/  BSSY.RECONVERGENT B0, `(.L_x_57) ;  /* 0x0000021000007945 */ /* 0x000fea0003800200 */
[----:B0-----:R-:W0:Y:S02]  /*0100*/  MUFU.RCP R0, R0 ;  /* 0x0000000000007308 */ /* 0x001e240000001000 */
[----:B0-----:R-:W-:-:S06]  /*0110*/  VIADD R2, R0, 0xffffffe ;  /* 0x0ffffffe00027836 */ /* 0x001fcc0000000000 */
[----:B------:R0:W1:Y:S02]  /*0120*/  F2I.FTZ.U32.TRUNC.NTZ R3, R2 ;  /* 0x0000000200037305 */ /* 0x000064000021f000 */
[----:B0-----:R-:W-:Y:S02]  /*0130*/  IMAD.MOV.U32 R2, RZ, RZ, RZ ;  /* 0x000000ffff027224 */ /* 0x001fe400078e00ff */
[----:B-1----:R-:W-:-:S04]  /*0140*/  IMAD R5, R5, R3, RZ ;  /* 0x0000000305057224 */ /* 0x002fc800078e02ff */
[----:B------:R-:W-:-:S06]  /*0150*/  IMAD.HI.U32 R3, R3, R5, R2 ;  /* 0x0000000503037227 */ /* 0x000fcc00078e0002 */
[----:B------:R-:W-:-:S05]  /*0160*/  IMAD.HI.U32 R5, R3, R10, RZ ;  /* 0x0000000a03057227 */ /* 0x000fca00078e00ff */
[----:B------:R-:W-:-:S05]  /*0170*/  IADD3 R3, PT, PT, -R5, RZ, RZ ;  /* 0x000000ff05037210 */ /* 0x000fca0007ffe1ff */
[----:B------:R-:W-:-:S05]  /*0180*/  IMAD R3, R3, UR6, R10 ;  /* 0x0000000603037c24 */ /* 0x000fca000f8e020a */
[----:B------:R-:W-:-:S13]  /*0190*/  ISETP.GE.U32.AND P0, PT, R3, UR6, PT ;  /* 0x0000000603007c0c */ /* 0x000fda000bf06070 */
[----:B------:R-:W-:Y:S02]  /*01a0*/  @P0 VIADD R3, R3, -UR6 ;  /* 0x8000000603030c36 */ /* 0x000fe40008000000 */
[----:B------:R-:W-:-:S03]  /*01b0*/  @P0 VIADD R5, R5, 0x1 ;  /* 0x0000000105050836 */ /* 0x000fc60000000000 */
[----:B------:R-:W-:Y:S02]  /*01c0*/  ISETP.GE.U32.AND P1, PT, R3, UR6, PT ;  /* 0x0000000603007c0c */ /* 0x000fe4000bf26070 */
[----:B------:R-:W-:-:S04]  /*01d0*/  I2FP.F32.U32 R3, UR7 ;  /* 0x0000000700037c45 */ /* 0x000fc80008201000 */
[----:B------:R-:W0:Y:S07]  /*01e0*/  MUFU.RCP R2, R3 ;  /* 0x0000000300027308 */ /* 0x000e2e0000001000 */
[----:B------:R-:W-:Y:S01]  /*01f0*/  @P1 VIADD R5, R5, 0x1 ;  /* 0x0000000105051836 */ /* 0x000fe20000000000 */
[----:B------:R-:W-:-:S05]  /*0200*/  @!P2 LOP3.LUT R5, RZ, UR6, RZ, 0x33, !PT ;  /* 0x00000006ff05ac12 */ /* 0x000fca000f8e33ff */
[----:B------:R-:W-:-:S04]  /*0210*/  IMAD.MOV R7, RZ, RZ, -R5 ;  /* 0x000000ffff077224 */ /* 0x000fc800078e0a05 */
[----:B------:R-:W-:Y:S02]  /*0220*/  IMAD R10, R7, UR6, R10 ;  /* 0x00000006070a7c24 */ /* 0x000fe4000f8e020a */
[----:B0-----:R-:W-:-:S03]  /*0230*/  FFMA R7, -R3, R2, 1 ;  /* 0x3f80000003077423 */ /* 0x001fc60000000102 */
[----:B------:R-:W-:Y:S01]  /*0240*/  I2FP.F32.U32 R0, R10 ;  /* 0x0000000a00007245 */ /* 0x000fe20000201000 */
[----:B------:R-:W-:Y:S01]  /*0250*/  FFMA R9, R2, R7, R2 ;  /* 0x0000000702097223 */ /* 0x000fe20000000002 */
[----:B------:R-:W-:-:S03]  /*0260*/  HFMA2 R7, -RZ, RZ, 1.875, 0 ;  /* 0x3f800000ff077431 */ /* 0x000fc600000001ff */
[----:B------:R-:W-:-:S04]  /*0270*/  FMUL R0, R0, -2 ;  /* 0xc000000000007820 */ /* 0x000fc80000400000 */
[----:B------:R-:W0:Y:S01]  /*0280*/  FCHK P0, R0, R3 ;  /* 0x0000000300007302 */ /* 0x000e220000000000 */
[----:B------:R-:W-:-:S04]  /*0290*/  FFMA R2, R0, R9, RZ ;  /* 0x0000000900027223 */ /* 0x000fc800000000ff */
[----:B------:R-:W-:-:S04]  /*02a0*/  FFMA R4, -R3, R2, R0 ;  /* 0x0000000203047223 */ /* 0x000fc80000000100 */
[----:B------:R-:W-:Y:S01]  /*02b0*/  FFMA R2, R9, R4, R2 ;  /* 0x0000000409027223 */ /* 0x000fe20000000002 */
[----:B0-----:R-:W-:Y:S06]  /*02c0*/  @!P0 BRA `(.L_x_58) ;  /* 0x00000000000c8947 */ /* 0x001fec0003800000 */
[----:B------:R-:W-:-:S07]  /*02d0*/  MOV R2, 0x2f0 ;  /* 0x000002f000027802 */ /* 0x000fce0000000f00 */
[----:B------:R-:W-:Y:S05]  /*02e0*/  CALL.REL.NOINC `($__internal_2_$__cuda_sm3x_div_rn_noftz_f32_slowpath) ;  /* 0x0000001000407944 */ /* 0x000fea0003c00000 */
[----:B------:R-:W-:-:S07]  /*02f0*/  IMAD.MOV.U32 R2, RZ, RZ, R0 ;  /* 0x000000ffff027224 */ /* 0x000fce00078e0000 */
.L_x_58:
[----:B------:R-:W-:Y:S05]  /*0300*/  BSYNC.RECONVERGENT B0 ;  /* 0x0000000000007941 */ /* 0x000fea0003800200 */
.L_x_57:
[----:B------:R-:W0:Y:S01]  /*0310*/  LDC R3, c[0x0][0x398] ;  /* 0x0000e600ff037b82 */ /* 0x000e220000000800 */
[----:B------:R-:W-:Y:S01]  /*0320*/  IMAD.MOV.U32 R14, RZ, RZ, 0x3a2c32e4 ;  /* 0x3a2c32e4ff0e7424 */ /* 0x000fe200078e00ff */
[----:B------:R-:W-:Y:S01]  /*0330*/  BSSY.RECONVERGENT B0, `(.L_x_59) ;  /* 0x0000058000007945 */ /* 0x000fe20003800200 */
[C---:B0-----:R-:W-:Y:S01]  /*0340*/  FMUL R0, |R3|.reuse, 16777216 ;  /* 0x4b80000003007820 */ /* 0x041fe20000400200 */
[----:B------:R-:W-:-:S04]  /*0350*/  FSETP.GEU.AND P0, PT, |R3|, 1.175494350822287508e-38, PT ;  /* 0x008000000300780b */ /* 0x000fc80003f0e200 */
[----:B------:R-:W-:-:S05]  /*0360*/  FSEL R0, R0, |R3|, !P0 ;  /* 0x4000000300007208 */ /* 0x000fca0004000000 */
[----:B------:R-:W-:-:S05]  /*0370*/  VIADD R4, R0, 0xc0cafb0d ;  /* 0xc0cafb0d00047836 */ /* 0x000fca0000000000 */
[----:B------:R-:W-:-:S05]  /*0380*/  LOP3.LUT R9, R4, 0xff800000, RZ, 0xc0, !PT ;  /* 0xff80000004097812 */ /* 0x000fca00078ec0ff */
[----:B------:R-:W-:Y:S01]  /*0390*/  IMAD.IADD R0, R0, 0x1, -R9 ;  /* 0x0000000100007824 */ /* 0x000fe200078e0a09 */
[----:B------:R-:W-:-:S03]  /*03a0*/  I2FP.F32.S32 R9, R9 ;  /* 0x0000000900097245 */ /* 0x000fc60000201400 */
[C---:B------:R-:W-:Y:S01]  /*03b0*/  FADD R6, R0.reuse, 1 ;  /* 0x3f80000000067421 */ /* 0x040fe20000000000 */
[----:B------:R-:W-:Y:S01]  /*03c0*/  FADD R4, R0, -1 ;  /* 0xbf80000000047421 */ /* 0x000fe20000000000 */
[----:B------:R-:W-:-:S03]  /*03d0*/  FSEL R0, RZ, -24, P0 ;  /* 0xc1c00000ff007808 */ /* 0x000fc60000000000 */
[----:B------:R-:W-:Y:S01]  /*03e0*/  FADD R11, R4, R4 ;  /* 0x00000004040b7221 */ /* 0x000fe20000000000 */
[----:B------:R-:W0:Y:S01]  /*03f0*/  MUFU.RCP R6, R6 ;  /* 0x0000000600067308 */ /* 0x000e220000001000 */
[----:B------:R-:W-:Y:S02]  /*0400*/  FFMA R9, R9, 1.1920928955078125e-07, R0 ;  /* 0x3400000009097823 */ /* 0x000fe40000000000 */
[----:B0-----:R-:W-:-:S04]  /*0410*/  FMUL R8, R6, R11 ;  /* 0x0000000b06087220 */ /* 0x001fc80000400000 */
[----:B------:R-:W-:Y:S01]  /*0420*/  FADD R12, R4, -R8 ;  /* 0x80000008040c7221 */ /* 0x000fe20000000000 */
[C---:B------:R-:W-:Y:S01]  /*0430*/  FMUL R11, R8.reuse, R8 ;  /* 0x00000008080b7220 */ /* 0x040fe20000400000 */
[----:B------:R-:W-:Y:S02]  /*0440*/  FFMA R0, R8, 1.4426950216293334961, R9 ;  /* 0x3fb8aa3b08007823 */ /* 0x000fe40000000009 */
[----:B------:R-:W-:Y:S01]  /*0450*/  FADD R13, R12, R12 ;  /* 0x0000000c0c0d7221 */ /* 0x000fe20000000000 */
[----:B------:R-:W-:Y:S01]  /*0460*/  FFMA R12, R11, R14, 0.0032181653659790754318 ;  /* 0x3b52e7db0b0c7423 */ /* 0x000fe2000000000e */
[----:B------:R-:W-:Y:S02]  /*0470*/  FADD R9, R9, -R0 ;  /* 0x8000000009097221 */ /* 0x000fe40000000000 */
[----:B------:R-:W-:Y:S01]  /*0480*/  FFMA R13, R4, -R8, R13 ;  /* 0x80000008040d7223 */ /* 0x000fe2000000000d */
[----:B------:R-:W-:Y:S01]  /*0490*/  FFMA R12, R11, R12, 0.018033718690276145935 ;  /* 0x3c93bb730b0c7423 */ /* 0x000fe2000000000c */
[----:B------:R-:W-:-:S02]  /*04a0*/  FFMA R4, R8, 1.4426950216293334961, R9 ;  /* 0x3fb8aa3b08047823 */ /* 0x000fc40000000009 */
[----:B------:R-:W-:Y:S01]  /*04b0*/  FMUL R13, R6, R13 ;  /* 0x0000000d060d7220 */ /* 0x000fe20000400000 */
[----:B------:R-:W-:-:S03]  /*04c0*/  FFMA R12, R11, R12, 0.12022458761930465698 ;  /* 0x3df6384f0b0c7423 */ /* 0x000fc6000000000c */
[----:B------:R-:W-:Y:S01]  /*04d0*/  FFMA R9, R13, 1.4426950216293334961, R4 ;  /* 0x3fb8aa3b0d097823 */ /* 0x000fe20000000004 */
[----:B------:R-:W-:-:S03]  /*04e0*/  FMUL R11, R11, R12 ;  /* 0x0000000c0b0b7220 */ /* 0x000fc60000400000 */
[----:B------:R-:W-:Y:S01]  /*04f0*/  FFMA R4, R8, 1.9251366722983220825e-08, R9 ;  /* 0x32a55e3408047823 */ /* 0x000fe20000000009 */
[----:B------:R-:W-:-:S04]  /*0500*/  FMUL R6, R11, 3 ;  /* 0x404000000b067820 */ /* 0x000fc80000400000 */
[----:B------:R-:W-:Y:S01]  /*0510*/  FFMA R4, R13, R6, R4 ;  /* 0x000000060d047223 */ /* 0x000fe20000000004 */
[----:B------:R-:W-:-:S03]  /*0520*/  MOV R13, 0x391fcb8e ;  /* 0x391fcb8e000d7802 */ /* 0x000fc60000000f00 */
[----:B------:R-:W-:-:S04]  /*0530*/  FFMA R11, R8, R11, R4 ;  /* 0x0000000b080b7223 */ /* 0x000fc80000000004 */
[----:B------:R-:W-:-:S04]  /*0540*/  FADD R4, R0, R11 ;  /* 0x0000000b00047221 */ /* 0x000fc80000000000 */
[----:B------:R-:W-:Y:S01]  /*0550*/  FMUL R9, R4, R2 ;  /* 0x0000000204097220 */ /* 0x000fe20000400000 */
[----:B------:R-:W-:-:S03]  /*0560*/  FADD R0, -R0, R4 ;  /* 0x0000000400007221 */ /* 0x000fc60000000100 */
[----:B------:R-:W0:Y:S01]  /*0570*/  FRND R6, R9 ;  /* 0x0000000900067307 */ /* 0x000e220000201000 */
[----:B------:R-:W-:Y:S01]  /*0580*/  FADD R11, R11, -R0 ;  /* 0x800000000b0b7221 */ /* 0x000fe20000000000 */
[-C--:B------:R-:W-:Y:S01]  /*0590*/  FFMA R4, R4, R2.reuse, -R9 ;  /* 0x0000000204047223 */ /* 0x080fe20000000809 */
[----:B------:R-:W-:Y:S01]  /*05a0*/  FMUL R0, R2, 0.5 ;  /* 0x3f00000002007820 */ /* 0x000fe20000400000 */
[----:B------:R-:W-:Y:S02]  /*05b0*/  FSETP.GT.AND P1, PT, |R9|, 152, PT ;  /* 0x431800000900780b */ /* 0x000fe40003f24200 */
[----:B------:R-:W-:Y:S01]  /*05c0*/  FFMA R4, R11, R2, R4 ;  /* 0x000000020b047223 */ /* 0x000fe20000000004 */
[C---:B------:R-:W-:Y:S01]  /*05d0*/  FSETP.GEU.AND P2, PT, R9.reuse, RZ, PT ;  /* 0x000000ff0900720b */ /* 0x040fe20003f4e000 */
[----:B------:R-:W-:Y:S01]  /*05e0*/  F2I.NTZ R8, R9 ;  /* 0x0000000900087305 */ /* 0x000fe20000203100 */
[----:B0-----:R-:W-:Y:S01]  /*05f0*/  FADD R11, R9, -R6 ;  /* 0x80000006090b7221 */ /* 0x001fe20000000000 */
[----:B------:R-:W-:-:S06]  /*0600*/  FSETP.GT.AND P0, PT, R6, RZ, PT ;  /* 0x000000ff0600720b */ /* 0x000fcc0003f04000 */
[----:B------:R-:W0:Y:S01]  /*0610*/  FRND.TRUNC R0, R0 ;  /* 0x0000000000007307 */ /* 0x000e22000020d000 */
[----:B------:R-:W-:-:S04]  /*0620*/  FADD R4, R4, R11 ;  /* 0x0000000b04047221 */ /* 0x000fc80000000000 */
[----:B------:R-:W-:Y:S01]  /*0630*/  FFMA R11, R4, R13, 0.0013391353422775864601 ;  /* 0x3aaf85ed040b7423 */ /* 0x000fe2000000000d */
[----:B------:R-:W-:Y:S02]  /*0640*/  SEL R13, RZ, 0x83000000, P0 ;  /* 0x83000000ff0d7807 */ /* 0x000fe40000000000 */
[----:B------:R-:W-:Y:S01]  /*0650*/  FSETP.NEU.AND P0, PT, R2, RZ, PT ;  /* 0x000000ff0200720b */ /* 0x000fe20003f0d000 */
[----:B------:R-:W-:-:S03]  /*0660*/  FFMA R11, R4, R11, 0.0096188392490148544312 ;  /* 0x3c1d9856040b7423 */ /* 0x000fc6000000000b */
[----:B------:R-:W-:Y:S01]  /*0670*/  FSETP.EQ.OR P0, PT, R3, 1, !P0 ;  /* 0x3f8000000300780b */ /* 0x000fe20004702400 */
[----:B------:R-:W-:Y:S01]  /*0680*/  FFMA R11, R4, R11, 0.055503588169813156128 ;  /* 0x3d6357bb040b7423 */ /* 0x000fe2000000000b */
[----:B0-----:R-:W-:-:S03]  /*0690*/  FADD R9, R0, R0 ;  /* 0x0000000000097221 */ /* 0x001fc60000000000 */
[----:B------:R-:W-:-:S04]  /*06a0*/  FFMA R11, R4, R11, 0.24022644758224487305 ;  /* 0x3e75fdec040b7423 */ /* 0x000fc8000000000b */
[----:B------:R-:W-:-:S04]  /*06b0*/  FFMA R11, R4, R11, 0.69314718246459960938 ;  /* 0x3f317218040b7423 */ /* 0x000fc8000000000b */
[----:B------:R-:W-:Y:S01]  /*06c0*/  FFMA R11, R4, R11, 1 ;  /* 0x3f800000040b7423 */ /* 0x000fe2000000000b */
[----:B------:R-:W-:Y:S02]  /*06d0*/  VIADD R4, R13, 0x7f000000 ;  /* 0x7f0000000d047836 */ /* 0x000fe40000000000 */
[----:B------:R-:W-:Y:S02]  /*06e0*/  IMAD R13, R8, 0x800000, -R13 ;  /* 0x00800000080d7824 */ /* 0x000fe400078e0a0d */
[----:B------:R-:W-:-:S04]  /*06f0*/  FMUL R4, R11, R4 ;  /* 0x000000040b047220 */ /* 0x000fc80000400000 */
[----:B------:R-:W-:Y:S01]  /*0700*/  FMUL R4, R4, R13 ;  /* 0x0000000d04047220 */ /* 0x000fe20000400000 */
[----:B------:R-:W-:Y:S01]  /*0710*/  @P1 FSEL R4, RZ, +INF , !P2 ;  /* 0x7f800000ff041808 */ /* 0x000fe20005000000 */
[----:B------:R-:W-:Y:S06]  /*0720*/  @P0 BRA `(.L_x_60) ;  /* 0x0000000000600947 */ /* 0x000fec0003800000 */
[----:B------:R-:W-:-:S04]  /*0730*/  FSETP.NAN.AND P0, PT, |R2|, |R2|, PT ;  /* 0x400000020200720b */ /* 0x000fc80003f08200 */
[----:B------:R-:W-:-:S13]  /*0740*/  FSETP.NUM.AND P0, PT, |R3|, |R3|, !P0 ;  /* 0x400000030300720b */ /* 0x000fda0004707200 */
[----:B------:R-:W-:Y:S01]  /*0750*/  @!P0 FADD R7, R2, R3 ;  /* 0x0000000302078221 */ /* 0x000fe20000000000 */
[----:B------:R-:W-:Y:S06]  /*0760*/  @!P0 BRA `(.L_x_60) ;  /* 0x0000000000508947 */ /* 0x000fec0003800000 */
[----:B------:R-:W-:Y:S01]  /*0770*/  FSETP.NEU.AND P0, PT, |R3|, +INF , PT ;  /* 0x7f8000000300780b */ /* 0x000fe20003f0d200 */
[----:B------:R-:W-:Y:S01]  /*0780*/  FADD R9, -R9, R2 ;  /* 0x0000000209097221 */ /* 0x000fe20000000100 */
[----:B------:R-:W-:-:S13]  /*0790*/  FSETP.NEU.AND P1, PT, R3, RZ, PT ;  /* 0x000000ff0300720b */ /* 0x000fda0003f2d000 */
[----:B------:R-:W-:Y:S05]  /*07a0*/  @P0 BRA P1, `(.L_x_61) ;  /* 0x0000000000180947 */ /* 0x000fea0000800000 */
[----:B------:R-:W-:Y:S01]  /*07b0*/  FSETP.GEU.AND P1, PT, R2, RZ, PT ;  /* 0x000000ff0200720b */ /* 0x000fe20003f2e000 */
[----:B------:R-:W-:Y:S01]  /*07c0*/  FADD R7, R3, R3 ;  /* 0x0000000303077221 */ /* 0x000fe20000000000 */
[----:B------:R-:W-:-:S11]  /*07d0*/  FSETP.NEU.AND P0, PT, |R9|, 1, PT ;  /* 0x3f8000000900780b */ /* 0x000fd60003f0d200 */
[----:B------:R-:W-:-:S04]  /*07e0*/  @!P1 LOP3.LUT R7, R7, 0x7f800000, RZ, 0x3c, !PT ;  /* 0x7f80000007079812 */ /* 0x000fc800078e3cff */
[----:B------:R-:W-:Y:S01]  /*07f0*/  @P0 LOP3.LUT R7, R7, 0x7fffffff, RZ, 0xc0, !PT ;  /* 0x7fffffff07070812 */ /* 0x000fe200078ec0ff */
[----:B------:R-:W-:Y:S06]  /*0800*/  BRA `(.L_x_60) ;  /* 0x0000000000287947 */ /* 0x000fec0003800000 */
.L_x_61:
[----:B------:R-:W-:Y:S02]  /*0810*/  FSETP.NEU.AND P0, PT, |R2|, +INF , PT ;  /* 0x7f8000000200780b */ /* 0x000fe40003f0d200 */
[----:B------:R-:W-:-:S13]  /*0820*/  FSETP.EQ.AND P1, PT, R3, -1, PT ;  /* 0xbf8000000300780b */ /* 0x000fda0003f22000 */
[----:B------:R-:W-:Y:S05]  /*0830*/  @!P0 BRA P1, `(.L_x_60) ;  /* 0x00000000001c8947 */ /* 0x000fea0000800000 */
[----:B------:R-:W-:Y:S01]  /*0840*/  FSETP.GEU.AND P1, PT, R3, RZ, PT ;  /* 0x000000ff0300720b */ /* 0x000fe20003f2e000 */
[----:B------:R-:W-:-:S12]  /*0850*/  IMAD.MOV.U32 R7, RZ, RZ, R4 ;  /* 0x000000ffff077224 */ /* 0x000fd800078e0004 */
[----:B------:R-:W0:Y:S01]  /*0860*/  @!P1 FRND.FLOOR R3, R2 ;  /* 0x0000000200039307 */ /* 0x000e220000205000 */
[----:B------:R-:W-:-:S04]  /*0870*/  @!P1 FSETP.NEU.AND P2, PT, |R9|, 1, PT ;  /* 0x3f8000000900980b */ /* 0x000fc80003f4d200 */
[----:B------:R-:W-:Y:S02]  /*0880*/  @!P1 FSEL R0, R4, -R4, P2 ;  /* 0x8000000404009208 */ /* 0x000fe40001000000 */
[----:B0-----:R-:W-:-:S04]  /*0890*/  @!P1 FSETP.NEU.AND P0, PT, R2, R3, PT ;  /* 0x000000030200920b */ /* 0x001fc80003f0d000 */
[----:B------:R-:W-:-:S09]  /*08a0*/  @!P1 FSEL R7, R0, +QNAN , !P0 ;  /* 0x7fffffff00079808 */ /* 0x000fd20004000000 */
.L_x_60:
[----:B------:R-:W-:Y:S05]  /*08b0*/  BSYNC.RECONVERGENT B0 ;  /* 0x0000000000007941 */ /* 0x000fea0003800200 */
.L_x_59:
[----:B------:R-:W0:Y:S01]  /*08c0*/  LDCU UR4, c[0x0][0x394] ;  /* 0x00007280ff0477ac */ /* 0x000e220008000800 */
[----:B------:R-:W-:Y:S01]  /*08d0*/  BSSY.RECONVERGENT B0, `(.L_x_62) ;  /* 0x0000045000007945 */ /* 0x000fe20003800200 */
[----:B------:R-:W1:Y:S01]  /*08e0*/  LDCU.64 UR8, c[0x0][0x358] ;  /* 0x00006b00ff0877ac */ /* 0x000e620008000a00 */
[----:B0-----:R-:W-:-:S05]  /*08f0*/  I2FP.F32.U32 R0, UR4 ;  /* 0x0000000400007c45 */ /* 0x001fca0008201000 */
[----:B------:R-:W-:-:S04]  /*0900*/  FMUL R7, R0, R7 ;  /* 0x0000000700077220 */ /* 0x000fc80000400000 */
[C---:B------:R-:W-:Y:S01]  /*0910*/  FMUL R0, R7.reuse, 0.63661974668502807617 ;  /* 0x3f22f98307007820 */ /* 0x040fe20000400000 */
[----:B------:R-:W-:-:S05]  /*0920*/  FSETP.GE.AND P0, PT, |R7|, 105615, PT ;  /* 0x47ce47800700780b */ /* 0x000fca0003f06200 */
[----:B------:R-:W0:Y:S02]  /*0930*/  F2I.NTZ R0, R0 ;  /* 0x0000000000007305 */ /* 0x000e240000203100 */
[----:B0-----:R-:W-:Y:S01]  /*0940*/  I2FP.F32.S32 R2, R0 ;  /* 0x0000000000027245 */ /* 0x001fe20000201400 */
[----:B------:R-:W-:-:S04]  /*0950*/  IMAD.MOV.U32 R12, RZ, RZ, R0 ;  /* 0x000000ffff0c7224 */ /* 0x000fc800078e0000 */
[----:B------:R-:W-:-:S04]  /*0960*/  FFMA R3, R2, -1.5707962512969970703, R7 ;  /* 0xbfc90fda02037823 */ /* 0x000fc80000000007 */
[----:B------:R-:W-:-:S04]  /*0970*/  FFMA R3, R2, -7.5497894158615963534e-08, R3 ;  /* 0xb3a2216802037823 */ /* 0x000fc80000000003 */
[----:B------:R-:W-:-:S05]  /*0980*/  FFMA R11, R2, -5.3903029534742383927e-15, R3 ;  /* 0xa7c234c5020b7823 */ /* 0x000fca0000000003 */
[----:B------:R-:W-:Y:S01]  /*0990*/  MOV R2, R11 ;  /* 0x0000000b00027202 */ /* 0x000fe20000000f00 */
[----:B-1----:R-:W-:Y:S06]  /*09a0*/  @!P0 BRA `(.L_x_63) ;  /* 0x0000000000dc8947 */ /* 0x002fec0003800000 */
[----:B------:R-:W-:-:S13]  /*09b0*/  FSETP.NEU.AND P0, PT, |R7|, +INF , PT ;  /* 0x7f8000000700780b */ /* 0x000fda0003f0d200 */
[----:B------:R-:W-:Y:S01]  /*09c0*/  @!P0 FMUL R2, RZ, R7 ;  /* 0x00000007ff028220 */ /* 0x000fe20000400000 */
[----:B------:R-:W-:Y:S01]  /*09d0*/  @!P0 IMAD.MOV.U32 R0, RZ, RZ, RZ ;  /* 0x000000ffff008224 */ /* 0x000fe200078e00ff */
[----:B------:R-:W-:Y:S06]  /*09e0*/  @!P0 BRA `(.L_x_63) ;  /* 0x0000000000cc8947 */ /* 0x000fec0003800000 */
[----:B------:R-:W-:Y:S01]  /*09f0*/  IMAD.SHL.U32 R2, R7, 0x100, RZ ;  /* 0x0000010007027824 */ /* 0x000fe200078e00ff */
[----:B------:R-:W0:Y:S01]  /*0a00*/  LDCU.64 UR10, c[0x4][URZ] ;  /* 0x01000000ff0a77ac */ /* 0x000e220008000a00 */
[----:B------:R-:W-:Y:S02]  /*0a10*/  IMAD.MOV.U32 R6, RZ, RZ, RZ ;  /* 0x000000ffff067224 */ /* 0x000fe400078e00ff */
[----:B------:R-:W-:Y:S01]  /*0a20*/  IMAD.MOV.U32 R0, RZ, RZ, R1 ;  /* 0x000000ffff007224 */ /* 0x000fe200078e0001 */
[----:B------:R-:W-:Y:S01]  /*0a30*/  LOP3.LUT R15, R2, 0x80000000, RZ, 0xfc, !PT ;  /* 0x80000000020f7812 */ /* 0x000fe200078efcff */
[----:B------:R-:W-:Y:S01]  /*0a40*/  UMOV UR5, URZ ;  /* 0x000000ff00057c82 */ /* 0x000fe20008000000 */
[----:B------:R-:W-:-:S05]  /*0a50*/  UMOV UR4, URZ ;  /* 0x000000ff00047c82 */ /* 0x000fca0008000000 */
.L_x_64:
[----:B0-----:R-:W-:Y:S01]  /*0a60*/  MOV R8, UR10 ;  /* 0x0000000a00087c02 */ /* 0x001fe20008000f00 */
[----:B------:R-:W-:-:S05]  /*0a70*/  IMAD.U32 R9, RZ, RZ, UR11 ;  /* 0x0000000bff097e24 */ /* 0x000fca000f8e00ff */
[----:B------:R-:W2:Y:S01]  /*0a80*/  LDG.E.CONSTANT R2, desc[UR8][R8.64] ;  /* 0x0000000808027981 */ /* 0x000ea2000c1e9900 */
[----:B------:R-:W-:Y:S02]  /*0a90*/  UIADD3 UR10, UP0, UPT, UR10, 0x4, URZ ;  /* 0x000000040a0a7890 */ /* 0x000fe4000ff1e0ff */
[----:B------:R-:W-:Y:S02]  /*0aa0*/  UIADD3 UR4, UPT, UPT, UR4, 0x1, URZ ;  /* 0x0000000104047890 */ /* 0x000fe4000fffe0ff */
[----:B------:R-:W-:Y:S02]  /*0ab0*/  UIADD3.X UR11, UPT, UPT, URZ, UR11, URZ, UP0, !UPT ;  /* 0x0000000bff0b7290 */ /* 0x000fe400087fe4ff */
[----:B------:R-:W-:Y:S01]  /*0ac0*/  UISETP.NE.AND UP0, UPT, UR4, 0x6, UPT ;  /* 0x000000060400788c */ /* 0x000fe2000bf05270 */
[----:B--2---:R-:W-:-:S03]  /*0ad0*/  IMAD.WIDE.U32 R2, R2, R15, RZ ;  /* 0x0000000f02027225 */ /* 0x004fc600078e00ff */
[----:B------:R-:W-:-:S04]  /*0ae0*/  IADD3 R13, P0, PT, R2, R6, RZ ;  /* 0x00000006020d7210 */ /* 0x000fc80007f1e0ff */
[----:B------:R-:W-:Y:S01]  /*0af0*/  IADD3.X R6, PT, PT, R3, UR5, RZ, P0, !PT ;  /* 0x0000000503067c10 */ /* 0x000fe200087fe4ff */
[----:B------:R0:W-:Y:S02]  /*0b00*/  STL [R0], R13 ;  /* 0x0000000d00007387 */ /* 0x0001e40000100800 */
[----:B0-----:R-:W-:Y:S01]  /*0b10*/  VIADD R0, R0, 0x4 ;  /* 0x0000000400007836 */ /* 0x001fe20000000000 */
[----:B------:R-:W-:Y:S06]  /*0b20*/  BRA.U UP0, `(.L_x_64) ;  /* 0xfffffffd00cc7547 */ /* 0x000fec000b83ffff */
[----:B------:R-:W-:Y:S01]  /*0b30*/  SHF.R.U32.HI R4, RZ, 0x17, R7 ;  /* 0x00000017ff047819 */ /* 0x000fe20000011607 */
[----:B------:R0:W-:Y:S03]  /*0b40*/  STL [R1+0x18], R6 ;  /* 0x0000180601007387 */ /* 0x0001e60000100800 */
[C---:B------:R-:W-:Y:S02]  /*0b50*/  LOP3.LUT R0, R4.reuse, 0xe0, RZ, 0xc0, !PT ;  /* 0x000000e004007812 */ /* 0x040fe400078ec0ff */
[----:B------:R-:W-:-:S03]  /*0b60*/  LOP3.LUT P0, RZ, R4, 0x1f, RZ, 0xc0, !PT ;  /* 0x0000001f04ff7812 */ /* 0x000fc6000780c0ff */
[----:B------:R-:W-:-:S05]  /*0b70*/  VIADD R0, R0, 0xffffff80 ;  /* 0xffffff8000007836 */ /* 0x000fca0000000000 */
[----:B------:R-:W-:-:S05]  /*0b80*/  SHF.R.U32.HI R0, RZ, 0x5, R0 ;  /* 0x00000005ff007819 */ /* 0x000fca0000011600 */
[----:B------:R-:W-:-:S05]  /*0b90*/  IMAD R13, R0, -0x4, R1 ;  /* 0xfffffffc000d7824 */ /* 0x000fca00078e0201 */
[----:B------:R-:W2:Y:S04]  /*0ba0*/  LDL R0, [R13+0x18] ;  /* 0x000018000d007983 */ /* 0x000ea80000100800 */
[----:B------:R-:W2:Y:S04]  /*0bb0*/  LDL R3, [R13+0x14] ;  /* 0x000014000d037983 */ /* 0x000ea80000100800 */
[----:B------:R-:W3:Y:S01]  /*0bc0*/  @P0 LDL R2, [R13+0x10] ;  /* 0x000010000d020983 */ /* 0x000ee20000100800 */
[----:B------:R-:W-:Y:S01]  /*0bd0*/  LOP3.LUT R4, R4, 0x1f, RZ, 0xc0, !PT ;  /* 0x0000001f04047812 */ /* 0x000fe200078ec0ff */
[----:B------:R-:W-:Y:S01]  /*0be0*/  UMOV UR4, 0x54442d19 ;  /* 0x54442d1900047882 */ /* 0x000fe20000000000 */
[----:B------:R-:W-:-:S02]  /*0bf0*/  UMOV UR5, 0x3bf921fb ;  /* 0x3bf921fb00057882 */ /* 0x000fc40000000000 */
[-C--:B--2---:R-:W-:Y:S02]  /*0c00*/  @P0 SHF.L.W.U32.HI R0, R3, R4.reuse, R0 ;  /* 0x0000000403000219 */ /* 0x084fe40000010e00 */
[----:B---3--:R-:W-:Y:S02]  /*0c10*/  @P0 SHF.L.W.U32.HI R3, R2, R4, R3 ;  /* 0x0000000402030219 */ /* 0x008fe40000010e03 */
[----:B------:R-:W-:Y:S02]  /*0c20*/  ISETP.GE.AND P0, PT, R7, RZ, PT ;  /* 0x000000ff0700720c */ /* 0x000fe40003f06270 */
[C---:B------:R-:W-:Y:S02]  /*0c30*/  SHF.L.W.U32.HI R2, R3.reuse, 0x2, R0 ;  /* 0x0000000203027819 */ /* 0x040fe40000010e00 */
[----:B------:R-:W-:Y:S02]  /*0c40*/  SHF.L.U32 R3, R3, 0x2, RZ ;  /* 0x0000000203037819 */ /* 0x000fe400000006ff */
[----:B------:R-:W-:-:S04]  /*0c50*/  SHF.R.S32.HI R4, RZ, 0x1f, R2 ;  /* 0x0000001fff047819 */ /* 0x000fc80000011402 */
[C---:B------:R-:W-:Y:S02]  /*0c60*/  LOP3.LUT R8, R4.reuse, R3, RZ, 0x3c, !PT ;  /* 0x0000000304087212 */ /* 0x040fe400078e3cff */
[----:B------:R-:W-:Y:S02]  /*0c70*/  LOP3.LUT R9, R4, R2, RZ, 0x3c, !PT ;  /* 0x0000000204097212 */ /* 0x000fe400078e3cff */
[----:B------:R-:W-:Y:S02]  /*0c80*/  SHF.R.U32.HI R3, RZ, 0x1e, R0 ;  /* 0x0000001eff037819 */ /* 0x000fe40000011600 */
[C---:B------:R-:W-:Y:S02]  /*0c90*/  LOP3.LUT R4, R2.reuse, R7, RZ, 0x3c, !PT ;  /* 0x0000000702047212 */ /* 0x040fe400078e3cff */
[----:B------:R-:W1:Y:S01]  /*0ca0*/  I2F.F64.S64 R8, R8 ;  /* 0x0000000800087312 */ /* 0x000e620000301c00 */
[----:B------:R-:W-:Y:S02]  /*0cb0*/  LEA.HI R0, R2, R3, RZ, 0x1 ;  /* 0x0000000302007211 */ /* 0x000fe400078f08ff */
[----:B------:R-:W-:-:S03]  /*0cc0*/  ISETP.GE.AND P1, PT, R4, RZ, PT ;  /* 0x000000ff0400720c */ /* 0x000fc60003f26270 */
[----:B------:R-:W-:-:S04]  /*0cd0*/  IMAD.MOV R2, RZ, RZ, -R0 ;  /* 0x000000ffff027224 */ /* 0x000fc800078e0a00 */
[----:B------:R-:W-:Y:S01]  /*0ce0*/  @!P0 IMAD.MOV.U32 R0, RZ, RZ, R2 ;  /* 0x000000ffff008224 */ /* 0x000fe200078e0002 */
[----:B-1----:R-:W-:-:S10]  /*0cf0*/  DMUL R14, R8, UR4 ;  /* 0x00000004080e7c28 */ /* 0x002fd40008000000 */
[----:B------:R-:W1:Y:S02]  /*0d00*/  F2F.F32.F64 R14, R14 ;  /* 0x0000000e000e7310 */ /* 0x000e640000301000 */
[----:B01----:R-:W-:-:S07]  /*0d10*/  FSEL R2, -R14, R14, !P1 ;  /* 0x0000000e0e027208 */ /* 0x003fce0004800100 */
.L_x_63:
[----:B------:R-:W-:Y:S05]  /*0d20*/  BSYNC.RECONVERGENT B0 ;  /* 0x0000000000007941 */ /* 0x000fea0003800200 */
.L_x_62:
[----:B------:R-:W-:Y:S02]  /*0d30*/  IMAD.MOV.U32 R13, RZ, RZ, 0x37cbac00 ;  /* 0x37cbac00ff0d7424 */ /* 0x000fe400078e00ff */
[----:B------:R-:W-:Y:S01]  /*0d40*/  FMUL R3, R2, R2 ;  /* 0x0000000202037220 */ /* 0x000fe20000400000 */
[C---:B------:R-:W-:Y:S01]  /*0d50*/  LOP3.LUT R6, R0.reuse, 0x1, RZ, 0xc0, !PT ;  /* 0x0000000100067812 */ /* 0x040fe200078ec0ff */
[----:B------:R-:W-:Y:S01]  /*0d60*/  VIADD R0, R0, 0x1 ;  /* 0x0000000100007836 */ /* 0x000fe20000000000 */
[----:B------:R-:W-:Y:S01]  /*0d70*/  BSSY.RECONVERGENT B0, `(.L_x_65) ;  /* 0x0000048000007945 */ /* 0x000fe20003800200 */
[----:B------:R-:W-:Y:S01]  /*0d80*/  FFMA R4, R3, R13, -0.0013887860113754868507 ;  /* 0xbab607ed03047423 */ /* 0x000fe2000000000d */
[----:B------:R-:W-:Y:S01]  /*0d90*/  ISETP.NE.U32.AND P0, PT, R6, 0x1, PT ;  /* 0x000000010600780c */ /* 0x000fe20003f05070 */
[----:B------:R-:W-:Y:S01]  /*0da0*/  IMAD.MOV.U32 R15, RZ, RZ, 0x3e2aaaa8 ;  /* 0x3e2aaaa8ff0f7424 */ /* 0x000fe200078e00ff */
[----:B------:R-:W-:Y:S02]  /*0db0*/  MOV R6, 0x3c0885e4 ;  /* 0x3c0885e400067802 */ /* 0x000fe40000000f00 */
[----:B------:R-:W-:-:S02]  /*0dc0*/  FSEL R4, R4, -0.00019574658654164522886, P0 ;  /* 0xb94d415304047808 */ /* 0x000fc40000000000 */
[----:B------:R-:W-:Y:S02]  /*0dd0*/  FSEL R6, R6, 0.041666727513074874878, !P0 ;  /* 0x3d2aaabb06067808 */ /* 0x000fe40004000000 */
[----:B------:R-:W-:Y:S02]  /*0de0*/  LOP3.LUT P1, RZ, R0, 0x2, RZ, 0xc0, !PT ;  /* 0x0000000200ff7812 */ /* 0x000fe4000782c0ff */
[----:B------:R-:W-:Y:S01]  /*0df0*/  FSEL R0, R2, 1, !P0 ;  /* 0x3f80000002007808 */ /* 0x000fe20004000000 */
[----:B------:R-:W-:Y:S01]  /*0e00*/  FFMA R4, R3, R4, R6 ;  /* 0x0000000403047223 */ /* 0x000fe20000000006 */
[----:B------:R-:W-:Y:S02]  /*0e10*/  FSEL R15, -R15, -0.4999999701976776123, !P0 ;  /* 0xbeffffff0f0f7808 */ /* 0x000fe40004000100 */
[----:B------:R-:W-:Y:S01]  /*0e20*/  FSETP.GE.AND P0, PT, |R7|, 105615, PT ;  /* 0x47ce47800700780b */ /* 0x000fe20003f06200 */
[C---:B------:R-:W-:Y:S02]  /*0e30*/  FFMA R9, R3.reuse, R0, RZ ;  /* 0x0000000003097223 */ /* 0x040fe400000000ff */
[----:B------:R-:W-:-:S04]  /*0e40*/  FFMA R4, R3, R4, R15 ;  /* 0x0000000403047223 */ /* 0x000fc8000000000f */
[----:B------:R-:W-:-:S04]  /*0e50*/  FFMA R14, R9, R4, R0 ;  /* 0x00000004090e7223 */ /* 0x000fc80000000000 */
[----:B------:R-:W-:Y:S02]  /*0e60*/  @P1 FADD R14, RZ, -R14 ;  /* 0x8000000eff0e1221 */ /* 0x000fe40000000000 */
[----:B------:R-:W-:Y:S05]  /*0e70*/  @!P0 BRA `(.L_x_66) ;  /* 0x0000000000dc8947 */ /* 0x000fea0003800000 */
[----:B------:R-:W-:-:S13]  /*0e80*/  FSETP.NEU.AND P0, PT, |R7|, +INF , PT ;  /* 0x7f8000000700780b */ /* 0x000fda0003f0d200 */
[----:B------:R-:W-:Y:S01]  /*0e90*/  @!P0 FMUL R11, RZ, R7 ;  /* 0x00000007ff0b8220 */ /* 0x000fe20000400000 */
[----:B------:R-:W-:Y:S01]  /*0ea0*/  @!P0 IMAD.MOV.U32 R12, RZ, RZ, RZ ;  /* 0x000000ffff0c8224 */ /* 0x000fe200078e00ff */
[----:B------:R-:W-:Y:S06]  /*0eb0*/  @!P0 BRA `(.L_x_66) ;  /* 0x0000000000cc8947 */ /* 0x000fec0003800000 */
[----:B------:R-:W-:Y:S01]  /*0ec0*/  SHF.L.U32 R2, R7, 0x8, RZ ;  /* 0x0000000807027819 */ /* 0x000fe200000006ff */
[----:B------:R-:W-:Y:S01]  /*0ed0*/  IMAD.MOV.U32 R6, RZ, RZ, RZ ;  /* 0x000000ffff067224 */ /* 0x000fe200078e00ff */
[----:B------:R-:W0:Y:S01]  /*0ee0*/  LDCU.64 UR10, c[0x4][URZ] ;  /* 0x01000000ff0a77ac */ /* 0x000e220008000a00 */
[----:B------:R-:W-:Y:S01]  /*0ef0*/  IMAD.MOV.U32 R0, RZ, RZ, R1 ;  /* 0x000000ffff007224 */ /* 0x000fe200078e0001 */
[----:B------:R-:W-:Y:S01]  /*0f00*/  LOP3.LUT R15, R2, 0x80000000, RZ, 0xfc, !PT ;  /* 0x80000000020f7812 */ /* 0x000fe200078efcff */
[----:B------:R-:W-:Y:S01]  /*0f10*/  UMOV UR5, URZ ;  /* 0x000000ff00057c82 */ /* 0x000fe20008000000 */
[----:B------:R-:W-:-:S05]  /*0f20*/  UMOV UR4, URZ ;  /* 0x000000ff00047c82 */ /* 0x000fca0008000000 */
.L_x_67:
[----:B0-----:R-:W-:Y:S01]  /*0f30*/  IMAD.U32 R8, RZ, RZ, UR10 ;  /* 0x0000000aff087e24 */ /* 0x001fe2000f8e00ff */
[----:B------:R-:W-:-:S05]  /*0f40*/  MOV R9, UR11 ;  /* 0x0000000b00097c02 */ /* 0x000fca0008000f00 */
        /* <DEDUP_REMOVED lines=23> */
[----:B------:R-:W-:Y:S01]  /*10c0*/  UMOV UR5, 0x3bf921fb ;  /* 0x3bf921fb00057882 */ /* 0x000fe20000000000 */
[----:B------:R-:W-:-:S02]  /*10d0*/  ISETP.GE.AND P1, PT, R7, RZ, PT ;  /* 0x000000ff0700720c */ /* 0x000fc40003f26270 */
[-C--:B--2---:R-:W-:Y:S02]  /*10e0*/  @P0 SHF.L.W.U32.HI R0, R3, R4.reuse, R0 ;  /* 0x0000000403000219 */ /* 0x084fe40000010e00 */
[----:B---3--:R-:W-:-:S04]  /*10f0*/  @P0 SHF.L.W.U32.HI R3, R2, R4, R3 ;  /* 0x0000000402030219 */ /* 0x008fc80000010e03 */
[C---:B------:R-:W-:Y:S01]  /*1100*/  SHF.L.W.U32.HI R2, R3.reuse, 0x2, R0 ;  /* 0x0000000203027819 */ /* 0x040fe20000010e00 */
[----:B------:R-:W-:-:S03]  /*1110*/  IMAD.SHL.U32 R3, R3, 0x4, RZ ;  /* 0x0000000403037824 */ /* 0x000fc600078e00ff */
[----:B------:R-:W-:Y:S02]  /*1120*/  SHF.R.S32.HI R4, RZ, 0x1f, R2 ;  /* 0x0000001fff047819 */ /* 0x000fe40000011402 */
[----:B------:R-:W-:Y:S02]  /*1130*/  LOP3.LUT R7, R2, R7, RZ, 0x3c, !PT ;  /* 0x0000000702077212 */ /* 0x000fe400078e3cff */
[C---:B------:R-:W-:Y:S02]  /*1140*/  LOP3.LUT R8, R4.reuse, R3, RZ, 0x3c, !PT ;  /* 0x0000000304087212 */ /* 0x040fe400078e3cff */
[----:B------:R-:W-:Y:S02]  /*1150*/  LOP3.LUT R9, R4, R2, RZ, 0x3c, !PT ;  /* 0x0000000204097212 */ /* 0x000fe400078e3cff */
[----:B------:R-:W-:Y:S02]  /*1160*/  SHF.R.U32.HI R3, RZ, 0x1e, R0 ;  /* 0x0000001eff037819 */ /* 0x000fe40000011600 */
[----:B------:R-:W-:-:S02]  /*1170*/  ISETP.GE.AND P0, PT, R7, RZ, PT ;  /* 0x000000ff0700720c */ /* 0x000fc40003f06270 */
[----:B------:R-:W1:Y:S01]  /*1180*/  I2F.F64.S64 R8, R8 ;  /* 0x0000000800087312 */ /* 0x000e620000301c00 */
[----:B------:R-:W-:-:S04]  /*1190*/  LEA.HI R12, R2, R3, RZ, 0x1 ;  /* 0x00000003020c7211 */ /* 0x000fc800078f08ff */
[----:B------:R-:W-:-:S05]  /*11a0*/  IADD3 R0, PT, PT, -R12, RZ, RZ ;  /* 0x000000ff0c007210 */ /* 0x000fca0007ffe1ff */
[----:B------:R-:W-:Y:S01]  /*11b0*/  @!P1 IMAD.MOV.U32 R12, RZ, RZ, R0 ;  /* 0x000000ffff0c9224 */ /* 0x000fe200078e0000 */
[----:B-1----:R-:W-:-:S10]  /*11c0*/  DMUL R16, R8, UR4 ;  /* 0x0000000408107c28 */ /* 0x002fd40008000000 */
[----:B------:R-:W1:Y:S02]  /*11d0*/  F2F.F32.F64 R16, R16 ;  /* 0x0000001000107310 */ /* 0x000e640000301000 */
[----:B01----:R-:W-:-:S07]  /*11e0*/  FSEL R11, -R16, R16, !P0 ;  /* 0x00000010100b7208 */ /* 0x003fce0004000100 */
.L_x_66:
[----:B------:R-:W-:Y:S05]  /*11f0*/  BSYNC.RECONVERGENT B0 ;  /* 0x0000000000007941 */ /* 0x000fea0003800200 */
.L_x_65:
[----:B------:R-:W0:Y:S01]  /*1200*/  LDCU UR4, c[0x0][0x38c] ;  /* 0x00007180ff0477ac */ /* 0x000e220008000800 */
[----:B------:R-:W1:Y:S01]  /*1210*/  LDC.64 R6, c[0x0][0x380] ;  /* 0x0000e000ff067b82 */ /* 0x000e620000000a00 */
[----:B0-----:R-:W-:-:S04]  /*1220*/  IMAD R5, R5, UR4, R10 ;  /* 0x0000000405057c24 */ /* 0x001fc8000f8e020a */
[C---:B------:R-:W-:Y:S02]  /*1230*/  VIADD R3, R5.reuse, UR6 ;  /* 0x0000000605037c36 */ /* 0x040fe40008000000 */
[----:B-1----:R-:W-:-:S04]  /*1240*/  IMAD.WIDE.U32 R4, R5, 0x4, R6 ;  /* 0x0000000405047825 */ /* 0x002fc800078e0006 */
[----:B------:R-:W-:Y:S01]  /*1250*/  IMAD.WIDE.U32 R2, R3, 0x4, R6 ;  /* 0x0000000403027825 */ /* 0x000fe200078e0006 */
[----:B------:R-:W2:Y:S04]  /*1260*/  LDG.E R9, desc[UR8][R4.64] ;  /* 0x0000000804097981 */ /* 0x000ea8000c1e1900 */
[----:B------:R-:W3:Y:S01]  /*1270*/  LDG.E R15, desc[UR8][R2.64] ;  /* 0x00000008020f7981 */ /* 0x000ee2000c1e1900 */
[----:B------:R-:W-:Y:S01]  /*1280*/  FMUL R6, R11, R11 ;  /* 0x0000000b0b067220 */ /* 0x000fe20000400000 */
[----:B------:R-:W-:Y:S01]  /*1290*/  LOP3.LUT R0, R12, 0x1, RZ, 0xc0, !PT ;  /* 0x000000010c007812 */ /* 0x000fe200078ec0ff */
[----:B------:R-:W-:Y:S02]  /*12a0*/  IMAD.MOV.U32 R7, RZ, RZ, 0x3d2aaabb ;  /* 0x3d2aaabbff077424 */ /* 0x000fe400078e00ff */
[----:B------:R-:W-:Y:S01]  /*12b0*/  FFMA R13, R6, R13, -0.0013887860113754868507 ;  /* 0xbab607ed060d7423 */ /* 0x000fe2000000000d */
[----:B------:R-:W-:-:S02]  /*12c0*/  ISETP.NE.U32.AND P0, PT, R0, 0x1, PT ;  /* 0x000000010000780c */ /* 0x000fc40003f05070 */
[----:B------:R-:W-:Y:S02]  /*12d0*/  MOV R8, 0x3effffff ;  /* 0x3effffff00087802 */ /* 0x000fe40000000f00 */
[----:B------:R-:W-:Y:S02]  /*12e0*/  FSEL R13, R13, -0.00019574658654164522886, !P0 ;  /* 0xb94d41530d0d7808 */ /* 0x000fe40004000000 */
[----:B------:R-:W-:Y:S02]  /*12f0*/  FSEL R7, R7, 0.0083327032625675201416, !P0 ;  /* 0x3c0885e407077808 */ /* 0x000fe40004000000 */
[----:B------:R-:W-:Y:S02]  /*1300*/  FSEL R8, -R8, -0.16666662693023681641, !P0 ;  /* 0xbe2aaaa808087808 */ /* 0x000fe40004000100 */
[----:B------:R-:W-:Y:S01]  /*1310*/  LOP3.LUT P1, RZ, R12, 0x2, RZ, 0xc0, !PT ;  /* 0x000000020cff7812 */ /* 0x000fe2000782c0ff */
[----:B------:R-:W-:Y:S01]  /*1320*/  FFMA R7, R6, R13, R7 ;  /* 0x0000000d06077223 */ /* 0x000fe20000000007 */
[----:B------:R-:W-:-:S03]  /*1330*/  FSEL R0, R11, 1, P0 ;  /* 0x3f8000000b007808 */ /* 0x000fc60000000000 */
[C---:B------:R-:W-:Y:S02]  /*1340*/  FFMA R8, R6.reuse, R7, R8 ;  /* 0x0000000706087223 */ /* 0x040fe40000000008 */
[----:B------:R-:W-:-:S04]  /*1350*/  FFMA R7, R6, R0, RZ ;  /* 0x0000000006077223 */ /* 0x000fc800000000ff */
[----:B------:R-:W-:-:S04]  /*1360*/  FFMA R0, R7, R8, R0 ;  /* 0x0000000807007223 */ /* 0x000fc80000000000 */
[----:B------:R-:W-:-:S04]  /*1370*/  @P1 FADD R0, RZ, -R0 ;  /* 0x80000000ff001221 */ /* 0x000fc80000000000 */
[C---:B---3--:R-:W-:Y:S01]  /*1380*/  FMUL R7, R0.reuse, R15 ;  /* 0x0000000f00077220 */ /* 0x048fe20000400000 */
[----:B--2---:R-:W-:-:S03]  /*1390*/  FMUL R0, R0, R9 ;  /* 0x0000000900007220 */ /* 0x004fc60000400000 */
[C---:B------:R-:W-:Y:S01]  /*13a0*/  FFMA R7, R14.reuse, R9, -R7 ;  /* 0x000000090e077223 */ /* 0x040fe20000000807 */
[----:B------:R-:W-:-:S04]  /*13b0*/  FFMA R15, R14, R15, R0 ;  /* 0x0000000f0e0f7223 */ /* 0x000fc80000000000 */
[----:B------:R-:W-:Y:S04]  /*13c0*/  STG.E desc[UR8][R4.64], R7 ;  /* 0x0000000704007986 */ /* 0x000fe8000c101908 */
[----:B------:R-:W-:Y:S01]  /*13d0*/  STG.E desc[UR8][R2.64], R15 ;  /* 0x0000000f02007986 */ /* 0x000fe2000c101908 */
[----:B------:R-:W-:Y:S05]  /*13e0*/  EXIT ;  /* 0x000000000000794d */ /* 0x000fea0003800000 */
        .weak           $__internal_2_$__cuda_sm3x_div_rn_noftz_f32_slowpath
        .type           $__internal_2_$__cuda_sm3x_div_rn_noftz_f32_slowpath,@function
        .size           $__internal_2_$__cuda_sm3x_div_rn_noftz_f32_slowpath,(.L_x_104 - $__internal_2_$__cuda_sm3x_div_rn_noftz_f32_slowpath)
$__internal_2_$__cuda_sm3x_div_rn_noftz_f32_slowpath:
[----:B------:R-:W-:Y:S01]  /*13f0*/  SHF.R.U32.HI R6, RZ, 0x17, R3 ;  /* 0x00000017ff067819 */ /* 0x000fe20000011603 */
[----:B------:R-:W-:Y:S01]  /*1400*/  BSSY.RECONVERGENT B1, `(.L_x_68) ;  /* 0x0000064000017945 */ /* 0x000fe20003800200 */
[--C-:B------:R-:W-:Y:S01]  /*1410*/  SHF.R.U32.HI R4, RZ, 0x17, R0.reuse ;  /* 0x00000017ff047819 */ /* 0x100fe20000011600 */
[----:B------:R-:W-:Y:S01]  /*1420*/  IMAD.MOV.U32 R9, RZ, RZ, R0 ;  /* 0x000000ffff097224 */ /* 0x000fe200078e0000 */
[----:B------:R-:W-:Y:S02]  /*1430*/  LOP3.LUT R8, R6, 0xff, RZ, 0xc0, !PT ;  /* 0x000000ff06087812 */ /* 0x000fe400078ec0ff */
[----:B------:R-:W-:Y:S02]  /*1440*/  LOP3.LUT R6, R4, 0xff, RZ, 0xc0, !PT ;  /* 0x000000ff04067812 */ /* 0x000fe400078ec0ff */
[----:B------:R-:W-:Y:S01]  /*1450*/  MOV R12, R3 ;  /* 0x00000003000c7202 */ /* 0x000fe20000000f00 */
        /* <DEDUP_REMOVED lines=29> */
.L_x_69:
[----:B------:R-:W-:Y:S01]  /*1630*/  LEA R3, R8, 0xc0800000, 0x17 ;  /* 0xc080000008037811 */ /* 0x000fe200078eb8ff */
[----:B------:R-:W-:Y:S01]  /*1640*/  VIADD R6, R6, 0xffffff81 ;  /* 0xffffff8106067836 */ /* 0x000fe20000000000 */
[----:B------:R-:W-:Y:S03]  /*1650*/  BSSY.RECONVERGENT B2, `(.L_x_74) ;  /* 0x0000035000027945 */ /* 0x000fe60003800200 */
[----:B------:R-:W-:Y:S02]  /*1660*/  IMAD.IADD R3, R12, 0x1, -R3 ;  /* 0x000000010c037824 */ /* 0x000fe400078e0a03 */
[----:B------:R-:W-:Y:S02]  /*1670*/  IMAD R0, R6, -0x800000, R9 ;  /* 0xff80000006007824 */ /* 0x000fe400078e0209 */
[----:B------:R-:W0:Y:S01]  /*1680*/  MUFU.RCP R11, R3 ;  /* 0x00000003000b7308 */ /* 0x000e220000001000 */
[----:B------:R-:W-:-:S04]  /*1690*/  FADD.FTZ R13, -R3, -RZ ;  /* 0x800000ff030d7221 */ /* 0x000fc80000010100 */
[----:B0-----:R-:W-:-:S04]  /*16a0*/  FFMA R12, R11, R13, 1 ;  /* 0x3f8000000b0c7423 */ /* 0x001fc8000000000d */
[----:B------:R-:W-:-:S04]  /*16b0*/  FFMA R14, R11, R12, R11 ;  /* 0x0000000c0b0e7223 */ /* 0x000fc8000000000b */
[----:B------:R-:W-:-:S04]  /*16c0*/  FFMA R9, R0, R14, RZ ;  /* 0x0000000e00097223 */ /* 0x000fc800000000ff */
[----:B------:R-:W-:-:S04]  /*16d0*/  FFMA R12, R13, R9, R0 ;  /* 0x000000090d0c7223 */ /* 0x000fc80000000000 */
[----:B------:R-:W-:Y:S01]  /*16e0*/  FFMA R11, R14, R12, R9 ;  /* 0x0000000c0e0b7223 */ /* 0x000fe20000000009 */
[----:B------:R-:W-:-:S03]  /*16f0*/  IADD3 R9, PT, PT, R6, 0x7f, -R8 ;  /* 0x0000007f06097810 */ /* 0x000fc60007ffe808 */
[----:B------:R-:W-:Y:S02]  /*1700*/  FFMA R12, R13, R11, R0 ;  /* 0x0000000b0d0c7223 */ /* 0x000fe40000000000 */
[----:B------:R-:W-:Y:S02]  /*1710*/  IMAD.IADD R9, R9, 0x1, R4 ;  /* 0x0000000109097824 */ /* 0x000fe400078e0204 */
[----:B------:R-:W-:-:S05]  /*1720*/  FFMA R0, R14, R12, R11 ;  /* 0x0000000c0e007223 */ /* 0x000fca000000000b */
[----:B------:R-:W-:-:S04]  /*1730*/  SHF.R.U32.HI R3, RZ, 0x17, R0 ;  /* 0x00000017ff037819 */ /* 0x000fc80000011600 */
[----:B------:R-:W-:-:S04]  /*1740*/  LOP3.LUT R3, R3, 0xff, RZ, 0xc0, !PT ;  /* 0x000000ff03037812 */ /* 0x000fc800078ec0ff */
[----:B------:R-:W-:-:S05]  /*1750*/  IADD3 R8, PT, PT, R3, R9, RZ ;  /* 0x0000000903087210 */ /* 0x000fca0007ffe0ff */
        /* <DEDUP_REMOVED lines=10> */
[-CC-:B------:R-:W-:Y:S01]  /*1800*/  FFMA.RZ R3, R14, R12.reuse, R11.reuse ;  /* 0x0000000c0e037223 */ /* 0x180fe2000000c00b */
[----:B------:R-:W-:Y:S02]  /*1810*/  VIADD R9, R8, 0x20 ;  /* 0x0000002008097836 */ /* 0x000fe40000000000 */
[-CC-:B------:R-:W-:Y:S01]  /*1820*/  FFMA.RM R4, R14, R12.reuse, R11.reuse ;  /* 0x0000000c0e047223 */ /* 0x180fe2000000400b */
[----:B------:R-:W-:Y:S02]  /*1830*/  ISETP.NE.AND P2, PT, R8, RZ, PT ;  /* 0x000000ff0800720c */ /* 0x000fe40003f45270 */
[----:B------:R-:W-:Y:S01]  /*1840*/  LOP3.LUT R6, R3, 0x7fffff, RZ, 0xc0, !PT ;  /* 0x007fffff03067812 */ /* 0x000fe200078ec0ff */
[----:B------:R-:W-:Y:S01]  /*1850*/  FFMA.RP R3, R14, R12, R11 ;  /* 0x0000000c0e037223 */ /* 0x000fe2000000800b */
[----:B------:R-:W-:Y:S01]  /*1860*/  ISETP.NE.AND P1, PT, R8, RZ, PT ;  /* 0x000000ff0800720c */ /* 0x000fe20003f25270 */
        /* <DEDUP_REMOVED lines=11> */
[----:B------:R-:W-:-:S04]  /*1920*/  LOP3.LUT R4, R4, R3, RZ, 0xc0, !PT ;  /* 0x0000000304047212 */ /* 0x000fc800078ec0ff */
[----:B------:R-:W-:-:S04]  /*1930*/  IADD3 R9, PT, PT, R9, R4, RZ ;  /* 0x0000000409097210 */ /* 0x000fc80007ffe0ff */
[----:B------:R-:W-:Y:S01]  /*1940*/  LOP3.LUT R0, R9, R0, RZ, 0xfc, !PT ;  /* 0x0000000009007212 */ /* 0x000fe200078efcff */
[----:B------:R-:W-:Y:S06]  /*1950*/  BRA `(.L_x_77) ;  /* 0x0000000000107947 */ /* 0x000fec0003800000 */
.L_x_76:
[----:B------:R-:W-:-:S04]  /*1960*/  LOP3.LUT R0, R0, 0x80000000, RZ, 0xc0, !PT ;  /* 0x8000000000007812 */ /* 0x000fc800078ec0ff */
[----:B------:R-:W-:Y:S01]  /*1970*/  LOP3.LUT R0, R0, 0x7f800000, RZ, 0xfc, !PT ;  /* 0x7f80000000007812 */ /* 0x000fe200078efcff */
[----:B------:R-:W-:Y:S06]  /*1980*/  BRA `(.L_x_77) ;  /* 0x0000000000047947 */ /* 0x000fec0003800000 */
.L_x_75:
[----:B------:R-:W-:-:S07]  /*1990*/  IMAD R0, R9, 0x800000, R0 ;  /* 0x0080000009007824 */ /* 0x000fce00078e0200 */
.L_x_77:
[----:B------:R-:W-:Y:S05]  /*19a0*/  BSYNC.RECONVERGENT B2 ;  /* 0x0000000000027941 */ /* 0x000fea0003800200 */
.L_x_74:
[----:B------:R-:W-:Y:S05]  /*19b0*/  BRA `(.L_x_78) ;  /* 0x0000000000207947 */ /* 0x000fea0003800000 */
.L_x_73:
[----:B------:R-:W-:-:S04]  /*19c0*/  LOP3.LUT R0, R12, 0x80000000, R9, 0x48, !PT ;  /* 0x800000000c007812 */ /* 0x000fc800078e4809 */
[----:B------:R-:W-:Y:S01]  /*19d0*/  LOP3.LUT R0, R0, 0x7f800000, RZ, 0xfc, !PT ;  /* 0x7f80000000007812 */ /* 0x000fe200078efcff */
[----:B------:R-:W-:Y:S06]  /*19e0*/  BRA `(.L_x_78) ;  /* 0x0000000000147947 */ /* 0x000fec0003800000 */
.L_x_72:
[----:B------:R-:W-:Y:S01]  /*19f0*/  LOP3.LUT R0, R12, 0x80000000, R9, 0x48, !PT ;  /* 0x800000000c007812 */ /* 0x000fe200078e4809 */
[----:B------:R-:W-:Y:S06]  /*1a00*/  BRA `(.L_x_78) ;  /* 0x00000000000c7947 */ /* 0x000fec0003800000 */
.L_x_71:
[----:B------:R-:W0:Y:S01]  /*1a10*/  MUFU.RSQ R0, -QNAN ;  /* 0xffc0000000007908 */ /* 0x000e220000001400 */
[----:B------:R-:W-:Y:S05]  /*1a20*/  BRA `(.L_x_78) ;  /* 0x0000000000047947 */ /* 0x000fea0003800000 */
.L_x_70:
[----:B------:R-:W-:-:S07]  /*1a30*/  FADD.FTZ R0, R0, R3 ;  /* 0x0000000300007221 */ /* 0x000fce0000010000 */
.L_x_78:
[----:B------:R-:W-:Y:S05]  /*1a40*/  BSYNC.RECONVERGENT B1 ;  /* 0x0000000000017941 */ /* 0x000fea0003800200 */
.L_x_68:
[----:B------:R-:W-:-:S04]  /*1a50*/  IMAD.MOV.U32 R3, RZ, RZ, 0x0 ;  /* 0x00000000ff037424 */ /* 0x000fc800078e00ff */
[----:B0-----:R-:W-:Y:S05]  /*1a60*/  RET.REL.NODEC R2 `(talu_rope_f32_v1) ;  /* 0xffffffe402647950 */ /* 0x001fea0003c3ffff */
.L_x_79:
        /* <DEDUP_REMOVED lines=9> */
.L_x_104:


//--------------------- .text.talu_rmsnorm_f32_v1 --------------------------
	.section	.text.talu_rmsnorm_f32_v1,"ax",@progbits
	.align	128
        .global         talu_rmsnorm_f32_v1
        .type           talu_rmsnorm_f32_v1,@function
        .size           talu_rmsnorm_f32_v1,(.L_x_105 - talu_rmsnorm_f32_v1)
        .other          talu_rmsnorm_f32_v1,@"STO_CUDA_ENTRY STV_DEFAULT"
talu_rmsnorm_f32_v1:
.text.talu_rmsnorm_f32_v1:
[----:B------:R-:W-:Y:S01]  /*0000*/  LDC R1, c[0x0][0x37c] ;  /* 0x0000df00ff017b82 */ /* 0x000fe20000000800 */
[----:B------:R-:W0:Y:S01]  /*0010*/  S2R R0, SR_CTAID.X ;  /* 0x0000000000007919 */ /* 0x000e220000002500 */
[----:B------:R-:W0:Y:S02]  /*0020*/  LDCU UR4, c[0x0][0x398] ;  /* 0x00007300ff0477ac */ /* 0x000e240008000800 */
[----:B0-----:R-:W-:-:S13]  /*0030*/  ISETP.GE.U32.AND P0, PT, R0, UR4, PT ;  /* 0x0000000400007c0c */ /* 0x001fda000bf06070 */
[----:B------:R-:W-:Y:S05]  /*0040*/  @P0 EXIT ;  /* 0x000000000000094d */ /* 0x000fea0003800000 */
[----:B------:R-:W0:Y:S01]  /*0050*/  S2R R3, SR_TID.X ;  /* 0x0000000000037919 */ /* 0x000e220000002100 */
[----:B------:R-:W1:Y:S01]  /*0060*/  LDCU.64 UR6, c[0x0][0x358] ;  /* 0x00006b00ff0677ac */ /* 0x000e620008000a00 */
[----:B------:R-:W-:Y:S01]  /*0070*/  BSSY.RECONVERGENT B0, `(.L_x_80) ;  /* 0x00000b4000007945 */ /* 0x000fe20003800200 */
[----:B0-----:R-:W-:-:S13]  /*0080*/  ISETP.NE.AND P0, PT, R3, RZ, PT ;  /* 0x000000ff0300720c */ /* 0x001fda0003f05270 */
[----:B-1----:R-:W-:Y:S05]  /*0090*/  @P0 BRA `(.L_x_81) ;  /* 0x0000000800c40947 */ /* 0x002fea0003800000 */
[----:B------:R-:W0:Y:S01]  /*00a0*/  LDC R5, c[0x0][0x39c] ;  /* 0x0000e700ff057b82 */ /* 0x000e220000000800 */
[----:B------:R-:W-:Y:S01]  /*00b0*/  HFMA2 R8, -RZ, RZ, 0, 0 ;  /* 0x00000000ff087431 */ /* 0x000fe200000001ff */
[----:B0-----:R-:W-:-:S13]  /*00c0*/  ISETP.NE.AND P0, PT, R5, RZ, PT ;  /* 0x000000ff0500720c */ /* 0x001fda0003f05270 */
[----:B------:R-:W-:Y:S05]  /*00d0*/  @!P0 BRA `(.L_x_82) ;  /* 0x00000008005c8947 */ /* 0x000fea0003800000 */
[C---:B------:R-:W-:Y:S01]  /*00e0*/  ISETP.GE.U32.AND P0, PT, R5.reuse, 0x10, PT ;  /* 0x000000100500780c */ /* 0x040fe20003f06070 */
[----:B------:R-:W-:Y:S01]  /*00f0*/  IMAD.MOV.U32 R6, RZ, RZ, RZ ;  /* 0x000000ffff067224 */ /* 0x000fe200078e00ff */
[----:B------:R-:W-:Y:S02]  /*0100*/  LOP3.LUT R4, R5, 0xf, RZ, 0xc0, !PT ;  /* 0x0000000f05047812 */ /* 0x000fe400078ec0ff */
[----:B------:R-:W-:Y:S02]  /*0110*/  MOV R8, RZ ;  /* 0x000000ff00087202 */ /* 0x000fe40000000f00 */
[----:B------:R-:W-:-:S07]  /*0120*/  ISETP.NE.AND P1, PT, R4, RZ, PT ;  /* 0x000000ff0400720c */ /* 0x000fce0003f25270 */
[----:B------:R-:W-:Y:S06]  /*0130*/  @!P0 BRA `(.L_x_83) ;  /* 0x0000000400208947 */ /* 0x000fec0003800000 */
[----:B------:R-:W-:Y:S01]  /*0140*/  LOP3.LUT R6, R5, 0xfffffff0, RZ, 0xc0, !PT ;  /* 0xfffffff005067812 */ /* 0x000fe200078ec0ff */
[----:B------:R-:W-:Y:S01]  /*0150*/  IMAD R7, R0, R5, 0x7 ;  /* 0x0000000700077424 */ /* 0x000fe200078e0205 */
[----:B------:R-:W-:Y:S02]  /*0160*/  MOV R8, RZ ;  /* 0x000000ff00087202 */ /* 0x000fe40000000f00 */
[----:B------:R-:W-:-:S07]  /*0170*/  IADD3 R2, PT, PT, -R6, RZ, RZ ;  /* 0x000000ff06027210 */ /* 0x000fce0007ffe1ff */
.L_x_84:
[----:B------:R-:W0:Y:S01]  /*0180*/  LDC.64 R12, c[0x0][0x388] ;  /* 0x0000e200ff0c7b82 */ /* 0x000e220000000a00 */
[C---:B------:R-:W-:Y:S01]  /*0190*/  VIADD R21, R7.reuse, 0xfffffff9 ;  /* 0xfffffff907157836 */ /* 0x040fe20000000000 */
[C---:B------:R-:W-:Y:S02]  /*01a0*/  IADD3 R23, PT, PT, R7.reuse, -0x6, RZ ;  /* 0xfffffffa07177810 */ /* 0x040fe40007ffe0ff */
[C---:B------:R-:W-:Y:S01]  /*01b0*/  IADD3 R19, PT, PT, R7.reuse, -0x5, RZ ;  /* 0xfffffffb07137810 */ /* 0x040fe20007ffe0ff */
[C---:B------:R-:W-:Y:S01]  /*01c0*/  VIADD R15, R7.reuse, 0xfffffffc ;  /* 0xfffffffc070f7836 */ /* 0x040fe20000000000 */
[C---:B------:R-:W-:Y:S02]  /*01d0*/  IADD3 R17, PT, PT, R7.reuse, -0x3, RZ ;  /* 0xfffffffd07117810 */ /* 0x040fe40007ffe0ff */
[----:B------:R-:W-:Y:S01]  /*01e0*/  IADD3 R11, PT, PT, R7, -0x2, RZ ;  /* 0xfffffffe070b7810 */ /* 0x000fe20007ffe0ff */
[----:B0-----:R-:W-:-:S04]  /*01f0*/  IMAD.WIDE.U32 R20, R21, 0x4, R12 ;  /* 0x0000000415147825 */ /* 0x001fc800078e000c */
[--C-:B------:R-:W-:Y:S01]  /*0200*/  IMAD.WIDE.U32 R22, R23, 0x4, R12.reuse ;  /* 0x0000000417167825 */ /* 0x100fe200078e000c */
[----:B------:R-:W2:Y:S03]  /*0210*/  LDG.E R9, desc[UR6][R20.64] ;  /* 0x0000000614097981 */ /* 0x000ea6000c1e1900 */
[--C-:B------:R-:W-:Y:S01]  /*0220*/  IMAD.WIDE.U32 R18, R19, 0x4, R12.reuse ;  /* 0x0000000413127825 */ /* 0x100fe200078e000c */
[----:B------:R-:W3:Y:S03]  /*0230*/  LDG.E R29, desc[UR6][R22.64] ;  /* 0x00000006161d7981 */ /* 0x000ee6000c1e1900 */
[--C-:B------:R-:W-:Y:S01]  /*0240*/  IMAD.WIDE.U32 R14, R15, 0x4, R12.reuse ;  /* 0x000000040f0e7825 */ /* 0x100fe200078e000c */
[----:B------:R-:W4:Y:S03]  /*0250*/  LDG.E R28, desc[UR6][R18.64] ;  /* 0x00000006121c7981 */ /* 0x000f26000c1e1900 */
[--C-:B------:R-:W-:Y:S01]  /*0260*/  IMAD.WIDE.U32 R16, R17, 0x4, R12.reuse ;  /* 0x0000000411107825 */ /* 0x100fe200078e000c */
[----:B------:R0:W5:Y:S03]  /*0270*/  LDG.E R27, desc[UR6][R14.64] ;  /* 0x000000060e1b7981 */ /* 0x000166000c1e1900 */
[--C-:B------:R-:W-:Y:S01]  /*0280*/  IMAD.WIDE.U32 R10, R11, 0x4, R12.reuse ;  /* 0x000000040b0a7825 */ /* 0x100fe200078e000c */
[----:B------:R-:W5:Y:S03]  /*0290*/  LDG.E R26, desc[UR6][R16.64] ;  /* 0x00000006101a7981 */ /* 0x000f66000c1e1900 */
[C---:B------:R-:W-:Y:S01]  /*02a0*/  VIADD R24, R7.reuse, 0xffffffff ;  /* 0xffffffff07187836 */ /* 0x040fe20000000000 */
[----:B------:R1:W5:Y:S03]  /*02b0*/  LDG.E R25, desc[UR6][R10.64] ;  /* 0x000000060a197981 */ /* 0x000366000c1e1900 */
[----:B0-----:R-:W-:Y:S01]  /*02c0*/  IMAD.WIDE.U32 R14, R24, 0x4, R12 ;  /* 0x00000004180e7825 */ /* 0x001fe200078e000c */
[----:B------:R-:W-:-:S03]  /*02d0*/  IADD3 R21, PT, PT, R7, 0x1, RZ ;  /* 0x0000000107157810 */ /* 0x000fc60007ffe0ff */
[C-C-:B------:R-:W-:Y:S01]  /*02e0*/  IMAD.WIDE.U32 R22, R7.reuse, 0x4, R12.reuse ;  /* 0x0000000407167825 */ /* 0x140fe200078e000c */
[----:B------:R0:W5:Y:S01]  /*02f0*/  LDG.E R24, desc[UR6][R14.64] ;  /* 0x000000060e187981 */ /* 0x000162000c1e1900 */
[----:B-1----:R-:W-:Y:S02]  /*0300*/  IADD3 R11, PT, PT, R7, 0x2, RZ ;  /* 0x00000002070b7810 */ /* 0x002fe40007ffe0ff */
[--C-:B------:R-:W-:Y:S01]  /*0310*/  IMAD.WIDE.U32 R20, R21, 0x4, R12.reuse ;  /* 0x0000000415147825 */ /* 0x100fe200078e000c */
[----:B------:R-:W5:Y:S03]  /*0320*/  LDG.E R19, desc[UR6][R22.64] ;  /* 0x0000000616137981 */ /* 0x000f66000c1e1900 */
[--C-:B------:R-:W-:Y:S01]  /*0330*/  IMAD.WIDE.U32 R10, R11, 0x4, R12.reuse ;  /* 0x000000040b0a7825 */ /* 0x100fe200078e000c */
[----:B------:R1:W5:Y:S03]  /*0340*/  LDG.E R18, desc[UR6][R20.64] ;  /* 0x0000000614127981 */ /* 0x000366000c1e1900 */
[C---:B------:R-:W-:Y:S01]  /*0350*/  VIADD R17, R7.reuse, 0x3 ;  /* 0x0000000307117836 */ /* 0x040fe20000000000 */
[----:B0-----:R-:W-:Y:S01]  /*0360*/  IADD3 R15, PT, PT, R7, 0x4, RZ ;  /* 0x00000004070f7810 */ /* 0x001fe20007ffe0ff */
[----:B------:R-:W5:Y:S02]  /*0370*/  LDG.E R11, desc[UR6][R10.64] ;  /* 0x000000060a0b7981 */ /* 0x000f64000c1e1900 */
[----:B------:R-:W-:Y:S01]  /*0380*/  IMAD.WIDE.U32 R16, R17, 0x4, R12 ;  /* 0x0000000411107825 */ /* 0x000fe200078e000c */
[----:B-1----:R-:W-:-:S03]  /*0390*/  IADD3 R21, PT, PT, R7, 0x5, RZ ;  /* 0x0000000507157810 */ /* 0x002fc60007ffe0ff */
[----:B------:R-:W-:Y:S01]  /*03a0*/  IMAD.WIDE.U32 R14, R15, 0x4, R12 ;  /* 0x000000040f0e7825 */ /* 0x000fe200078e000c */
[----:B------:R0:W5:Y:S01]  /*03b0*/  LDG.E R10, desc[UR6][R16.64] ;  /* 0x00000006100a7981 */ /* 0x000162000c1e1900 */
[----:B------:R-:W-:-:S04]  /*03c0*/  IADD3 R23, PT, PT, R7, 0x7, RZ ;  /* 0x0000000707177810 */ /* 0x000fc80007ffe0ff */
[----:B------:R1:W5:Y:S01]  /*03d0*/  LDG.E R14, desc[UR6][R14.64] ;  /* 0x000000060e0e7981 */ /* 0x000362000c1e1900 */
[----:B0-----:R-:W-:-:S04]  /*03e0*/  IMAD.WIDE.U32 R16, R21, 0x4, R12 ;  /* 0x0000000415107825 */ /* 0x001fc800078e000c */
[C---:B------:R-:W-:Y:S01]  /*03f0*/  VIADD R21, R7.reuse, 0x6 ;  /* 0x0000000607157836 */ /* 0x040fe20000000000 */
[----:B-1----:R-:W-:Y:S01]  /*0400*/  IADD3 R15, PT, PT, R7, 0x8, RZ ;  /* 0x00000008070f7810 */ /* 0x002fe20007ffe0ff */
[----:B------:R-:W5:Y:S02]  /*0410*/  LDG.E R16, desc[UR6][R16.64] ;  /* 0x0000000610107981 */ /* 0x000f64000c1e1900 */
[----:B------:R-:W-:-:S04]  /*0420*/  IMAD.WIDE.U32 R20, R21, 0x4, R12 ;  /* 0x0000000415147825 */ /* 0x000fc800078e000c */
[--C-:B------:R-:W-:Y:S02]  /*0430*/  IMAD.WIDE.U32 R22, R23, 0x4, R12.reuse ;  /* 0x0000000417167825 */ /* 0x100fe400078e000c */
[----:B------:R-:W5:Y:S02]  /*0440*/  LDG.E R20, desc[UR6][R20.64] ;  /* 0x0000000614147981 */ /* 0x000f64000c1e1900 */
[----:B------:R-:W-:Y:S02]  /*0450*/  IMAD.WIDE.U32 R12, R15, 0x4, R12 ;  /* 0x000000040f0c7825 */ /* 0x000fe400078e000c */
[----:B------:R-:W5:Y:S04]  /*0460*/  LDG.E R22, desc[UR6][R22.64] ;  /* 0x0000000616167981 */ /* 0x000f68000c1e1900 */
[----:B------:R-:W5:Y:S01]  /*0470*/  LDG.E R12, desc[UR6][R12.64] ;  /* 0x000000060c0c7981 */ /* 0x000f62000c1e1900 */
[----:B------:R-:W-:-:S05]  /*0480*/  VIADD R2, R2, 0x10 ;  /* 0x0000001002027836 */ /* 0x000fca0000000000 */
[----:B------:R-:W-:Y:S02]  /*0490*/  ISETP.NE.AND P0, PT, R2, RZ, PT ;  /* 0x000000ff0200720c */ /* 0x000fe40003f05270 */
[----:B------:R-:W-:Y:S01]  /*04a0*/  IADD3 R7, PT, PT, R7, 0x10, RZ ;  /* 0x0000001007077810 */ /* 0x000fe20007ffe0ff */
[----:B--2---:R-:W-:-:S04]  /*04b0*/  FFMA R8, R9, R9, R8 ;  /* 0x0000000909087223 */ /* 0x004fc80000000008 */
[----:B---3--:R-:W-:-:S04]  /*04c0*/  FFMA R29, R29, R29, R8 ;  /* 0x0000001d1d1d7223 */ /* 0x008fc80000000008 */
[----:B----4-:R-:W-:-:S04]  /*04d0*/  FFMA R28, R28, R28, R29 ;  /* 0x0000001c1c1c7223 */ /* 0x010fc8000000001d */
[----:B-----5:R-:W-:-:S04]  /*04e0*/  FFMA R27, R27, R27, R28 ;  /* 0x0000001b1b1b7223 */ /* 0x020fc8000000001c */
[----:B------:R-:W-:-:S04]  /*04f0*/  FFMA R26, R26, R26, R27 ;  /* 0x0000001a1a1a7223 */ /* 0x000fc8000000001b */
        /* <DEDUP_REMOVED lines=10> */
[----:B------:R-:W-:Y:S01]  /*05a0*/  FFMA R8, R12, R12, R11 ;  /* 0x0000000c0c087223 */ /* 0x000fe2000000000b */
[----:B------:R-:W-:Y:S06]  /*05b0*/  @P0 BRA `(.L_x_84) ;  /* 0xfffffff800f00947 */ /* 0x000fec000383ffff */
.L_x_83:
[----:B------:R-:W-:Y:S05]  /*05c0*/  @!P1 BRA `(.L_x_82) ;  /* 0x0000000400209947 */ /* 0x000fea0003800000 */
[----:B------:R-:W-:Y:S02]  /*05d0*/  ISETP.GE.U32.AND P0, PT, R4, 0x8, PT ;  /* 0x000000080400780c */ /* 0x000fe40003f06070 */
[----:B------:R-:W-:-:S04]  /*05e0*/  LOP3.LUT R22, R5, 0x7, RZ, 0xc0, !PT ;  /* 0x0000000705167812 */ /* 0x000fc800078ec0ff */
[----:B------:R-:W-:-:S07]  /*05f0*/  ISETP.NE.AND P1, PT, R22, RZ, PT ;  /* 0x000000ff1600720c */ /* 0x000fce0003f25270 */
[----:B------:R-:W-:Y:S06]  /*0600*/  @!P0 BRA `(.L_x_85) ;  /* 0x0000000000888947 */ /* 0x000fec0003800000 */
[----:B------:R-:W0:Y:S01]  /*0610*/  LDC.64 R10, c[0x0][0x388] ;  /* 0x0000e200ff0a7b82 */ /* 0x000e220000000a00 */
[----:B------:R-:W-:-:S04]  /*0620*/  IMAD R9, R0, R5, R6 ;  /* 0x0000000500097224 */ /* 0x000fc800078e0206 */
[C---:B------:R-:W-:Y:S01]  /*0630*/  VIADD R17, R9.reuse, 0x2 ;  /* 0x0000000209117836 */ /* 0x040fe20000000000 */
[C---:B------:R-:W-:Y:S02]  /*0640*/  IADD3 R21, PT, PT, R9.reuse, 0x1, RZ ;  /* 0x0000000109157810 */ /* 0x040fe40007ffe0ff */
[C---:B------:R-:W-:Y:S02]  /*0650*/  IADD3 R19, PT, PT, R9.reuse, 0x3, RZ ;  /* 0x0000000309137810 */ /* 0x040fe40007ffe0ff */
[C---:B------:R-:W-:Y:S01]  /*0660*/  IADD3 R13, PT, PT, R9.reuse, 0x4, RZ ;  /* 0x00000004090d7810 */ /* 0x040fe20007ffe0ff */
[----:B0-----:R-:W-:-:S04]  /*0670*/  IMAD.WIDE.U32 R14, R9, 0x4, R10 ;  /* 0x00000004090e7825 */ /* 0x001fc800078e000a */
[--C-:B------:R-:W-:Y:S01]  /*0680*/  IMAD.WIDE.U32 R20, R21, 0x4, R10.reuse ;  /* 0x0000000415147825 */ /* 0x100fe200078e000a */
[----:B------:R0:W2:Y:S03]  /*0690*/  LDG.E R7, desc[UR6][R14.64] ;  /* 0x000000060e077981 */ /* 0x0000a6000c1e1900 */
[--C-:B------:R-:W-:Y:S01]  /*06a0*/  IMAD.WIDE.U32 R16, R17, 0x4, R10.reuse ;  /* 0x0000000411107825 */ /* 0x100fe200078e000a */
[----:B------:R1:W3:Y:S03]  /*06b0*/  LDG.E R2, desc[UR6][R20.64] ;  /* 0x0000000614027981 */ /* 0x0002e6000c1e1900 */
[----:B------:R-:W-:Y:S02]  /*06c0*/  IMAD.WIDE.U32 R18, R19, 0x4, R10 ;  /* 0x0000000413127825 */ /* 0x000fe400078e000a */
[----:B------:R-:W4:Y:S02]  /*06d0*/  LDG.E R16, desc[UR6][R16.64] ;  /* 0x0000000610107981 */ /* 0x000f24000c1e1900 */
[----:B------:R-:W-:-:S02]  /*06e0*/  VIADD R23, R9, 0x5 ;  /* 0x0000000509177836 */ /* 0x000fc40000000000 */
[--C-:B------:R-:W-:Y:S01]  /*06f0*/  IMAD.WIDE.U32 R12, R13, 0x4, R10.reuse ;  /* 0x000000040d0c7825 */ /* 0x100fe200078e000a */
[----:B------:R-:W5:Y:S01]  /*0700*/  LDG.E R18, desc[UR6][R18.64] ;  /* 0x0000000612127981 */ /* 0x000f62000c1e1900 */
[----:B------:R-:W-:Y:S02]  /*0710*/  IADD3 R25, PT, PT, R9, 0x6, RZ ;  /* 0x0000000609197810 */ /* 0x000fe40007ffe0ff */
[--C-:B0-----:R-:W-:Y:S01]  /*0720*/  IMAD.WIDE.U32 R14, R23, 0x4, R10.reuse ;  /* 0x00000004170e7825 */ /* 0x101fe200078e000a */
[----:B------:R-:W-:Y:S01]  /*0730*/  IADD3 R9, PT, PT, R9, 0x7, RZ ;  /* 0x0000000709097810 */ /* 0x000fe20007ffe0ff */
[----:B------:R-:W5:Y:S02]  /*0740*/  LDG.E R12, desc[UR6][R12.64] ;  /* 0x000000060c0c7981 */ /* 0x000f64000c1e1900 */
[--C-:B-1----:R-:W-:Y:S02]  /*0750*/  IMAD.WIDE.U32 R20, R25, 0x4, R10.reuse ;  /* 0x0000000419147825 */ /* 0x102fe400078e000a */
[----:B------:R-:W5:Y:S02]  /*0760*/  LDG.E R14, desc[UR6][R14.64] ;  /* 0x000000060e0e7981 */ /* 0x000f64000c1e1900 */
[----:B------:R-:W-:-:S02]  /*0770*/  IMAD.WIDE.U32 R10, R9, 0x4, R10 ;  /* 0x00000004090a7825 */ /* 0x000fc400078e000a */
[----:B------:R-:W5:Y:S04]  /*0780*/  LDG.E R20, desc[UR6][R20.64] ;  /* 0x0000000614147981 */ /* 0x000f68000c1e1900 */
[----:B------:R-:W5:Y:S01]  /*0790*/  LDG.E R10, desc[UR6][R10.64] ;  /* 0x000000060a0a7981 */ /* 0x000f62000c1e1900 */
[----:B------:R-:W-:Y:S02]  /*07a0*/  VIADD R6, R6, 0x8 ;  /* 0x0000000806067836 */ /* 0x000fe40000000000 */
        /* <DEDUP_REMOVED lines=8> */
.L_x_85:
[----:B------:R-:W-:Y:S05]  /*0830*/  @!P1 BRA `(.L_x_82) ;  /* 0x0000000000849947 */ /* 0x000fea0003800000 */
[----:B------:R-:W-:Y:S02]  /*0840*/  ISETP.GE.U32.AND P0, PT, R22, 0x4, PT ;  /* 0x000000041600780c */ /* 0x000fe40003f06070 */
[----:B------:R-:W-:-:S04]  /*0850*/  LOP3.LUT R2, R5, 0x3, RZ, 0xc0, !PT ;  /* 0x0000000305027812 */ /* 0x000fc800078ec0ff */
[----:B------:R-:W-:-:S07]  /*0860*/  ISETP.NE.AND P1, PT, R2, RZ, PT ;  /* 0x000000ff0200720c */ /* 0x000fce0003f25270 */
[----:B------:R-:W-:Y:S06]  /*0870*/  @!P0 BRA `(.L_x_86) ;  /* 0x0000000000488947 */ /* 0x000fec0003800000 */
[----:B------:R-:W0:Y:S01]  /*0880*/  LDC.64 R10, c[0x0][0x388] ;  /* 0x0000e200ff0a7b82 */ /* 0x000e220000000a00 */
[----:B------:R-:W-:-:S05]  /*0890*/  IMAD R7, R0, R5, R6 ;  /* 0x0000000500077224 */ /* 0x000fca00078e0206 */
[C---:B------:R-:W-:Y:S02]  /*08a0*/  IADD3 R15, PT, PT, R7.reuse, 0x1, RZ ;  /* 0x00000001070f7810 */ /* 0x040fe40007ffe0ff */
[C---:B------:R-:W-:Y:S01]  /*08b0*/  IADD3 R17, PT, PT, R7.reuse, 0x2, RZ ;  /* 0x0000000207117810 */ /* 0x040fe20007ffe0ff */
[----:B0-----:R-:W-:-:S04]  /*08c0*/  IMAD.WIDE.U32 R12, R7, 0x4, R10 ;  /* 0x00000004070c7825 */ /* 0x001fc800078e000a */
[--C-:B------:R-:W-:Y:S02]  /*08d0*/  IMAD.WIDE.U32 R14, R15, 0x4, R10.reuse ;  /* 0x000000040f0e7825 */ /* 0x100fe400078e000a */
[----:B------:R-:W2:Y:S02]  /*08e0*/  LDG.E R13, desc[UR6][R12.64] ;  /* 0x000000060c0d7981 */ /* 0x000ea4000c1e1900 */
[----:B------:R-:W-:Y:S02]  /*08f0*/  VIADD R7, R7, 0x3 ;  /* 0x0000000307077836 */ /* 0x000fe40000000000 */
[--C-:B------:R-:W-:Y:S01]  /*0900*/  IMAD.WIDE.U32 R16, R17, 0x4, R10.reuse ;  /* 0x0000000411107825 */ /* 0x100fe200078e000a */
[----:B------:R-:W3:Y:S03]  /*0910*/  LDG.E R15, desc[UR6][R14.64] ;  /* 0x000000060e0f7981 */ /* 0x000ee6000c1e1900 */
[----:B------:R-:W-:-:S02]  /*0920*/  IMAD.WIDE.U32 R10, R7, 0x4, R10 ;  /* 0x00000004070a7825 */ /* 0x000fc400078e000a */
[----:B------:R-:W4:Y:S04]  /*0930*/  LDG.E R17, desc[UR6][R16.64] ;  /* 0x0000000610117981 */ /* 0x000f28000c1e1900 */
[----:B------:R-:W5:Y:S01]  /*0940*/  LDG.E R11, desc[UR6][R10.64] ;  /* 0x000000060a0b7981 */ /* 0x000f62000c1e1900 */
[----:B------:R-:W-:Y:S01]  /*0950*/  IADD3 R6, PT, PT, R6, 0x4, RZ ;  /* 0x0000000406067810 */ /* 0x000fe20007ffe0ff */
[----:B--2---:R-:W-:-:S04]  /*0960*/  FFMA R8, R13, R13, R8 ;  /* 0x0000000d0d087223 */ /* 0x004fc80000000008 */
[----:B---3--:R-:W-:-:S04]  /*0970*/  FFMA R8, R15, R15, R8 ;  /* 0x0000000f0f087223 */ /* 0x008fc80000000008 */
[----:B----4-:R-:W-:-:S04]  /*0980*/  FFMA R8, R17, R17, R8 ;  /* 0x0000001111087223 */ /* 0x010fc80000000008 */
[----:B-----5:R-:W-:-:S07]  /*0990*/  FFMA R8, R11, R11, R8 ;  /* 0x0000000b0b087223 */ /* 0x020fce0000000008 */
.L_x_86:
[----:B------:R-:W-:Y:S05]  /*09a0*/  @!P1 BRA `(.L_x_82) ;  /* 0x0000000000289947 */ /* 0x000fea0003800000 */
[----:B------:R-:W0:Y:S01]  /*09b0*/  LDC.64 R10, c[0x0][0x388] ;  /* 0x0000e200ff0a7b82 */ /* 0x000e220000000a00 */
[----:B------:R-:W-:Y:S01]  /*09c0*/  IMAD R9, R0, R5, R6 ;  /* 0x0000000500097224 */ /* 0x000fe200078e0206 */
[----:B------:R-:W-:-:S07]  /*09d0*/  IADD3 R2, PT, PT, -R2, RZ, RZ ;  /* 0x000000ff02027210 */ /* 0x000fce0007ffe1ff */
.L_x_87:
[----:B0-----:R-:W-:-:S06]  /*09e0*/  IMAD.WIDE.U32 R6, R9, 0x4, R10 ;  /* 0x0000000409067825 */ /* 0x001fcc00078e000a */
[----:B------:R-:W2:Y:S01]  /*09f0*/  LDG.E R7, desc[UR6][R6.64] ;  /* 0x0000000606077981 */ /* 0x000ea2000c1e1900 */
[----:B------:R-:W-:Y:S01]  /*0a00*/  IADD3 R2, PT, PT, R2, 0x1, RZ ;  /* 0x0000000102027810 */ /* 0x000fe20007ffe0ff */
[----:B------:R-:W-:-:S03]  /*0a10*/  VIADD R9, R9, 0x1 ;  /* 0x0000000109097836 */ /* 0x000fc60000000000 */
[----:B------:R-:W-:Y:S01]  /*0a20*/  ISETP.NE.AND P0, PT, R2, RZ, PT ;  /* 0x000000ff0200720c */ /* 0x000fe20003f05270 */
[----:B--2---:R-:W-:-:S12]  /*0a30*/  FFMA R8, R7, R7, R8 ;  /* 0x0000000707087223 */ /* 0x004fd80000000008 */
[----:B------:R-:W-:Y:S05]  /*0a40*/  @P0 BRA `(.L_x_87) ;  /* 0xfffffffc00e40947 */ /* 0x000fea000383ffff */
.L_x_82:
[----:B------:R-:W-:-:S04]  /*0a50*/  I2FP.F32.U32 R2, R5 ;  /* 0x0000000500027245 */ /* 0x000fc80000201000 */
        /* <DEDUP_REMOVED lines=9> */
[----:B------:R-:W-:Y:S05]  /*0af0*/  CALL.REL.NOINC `($__internal_3_$__cuda_sm3x_div_rn_noftz_f32_slowpath) ;  /* 0x00000000009c7944 */ /* 0x000fea0003c00000 */
[----:B------:R-:W-:-:S07]  /*0b00*/  MOV R4, R2 ;  /* 0x0000000200047202 */ /* 0x000fce0000000f00 */
.L_x_88:
[----:B------:R-:W0:Y:S01]  /*0b10*/  LDCU UR4, c[0x0][0x3a0] ;  /* 0x00007400ff0477ac */ /* 0x000e220008000800 */
[----:B------:R-:W1:Y:S01]  /*0b20*/  S2UR UR5, SR_CgaCtaId ;  /* 0x00000000000579c3 */ /* 0x000e620000008800 */
[----:B0-----:R-:W-:Y:S01]  /*0b30*/  FADD R4, R4, UR4 ;  /* 0x0000000404047e21 */ /* 0x001fe20008000000 */
[----:B------:R-:W-:-:S04]  /*0b40*/  UMOV UR4, 0x400 ;  /* 0x0000040000047882 */ /* 0x000fc80000000000 */
[----:B------:R-:W-:Y:S01]  /*0b50*/  FSETP.GEU.AND P0, PT, |R4|, 1.175494350822287508e-38, PT ;  /* 0x008000000400780b */ /* 0x000fe20003f0e200 */
[----:B-1----:R-:W-:-:S12]  /*0b60*/  ULEA UR4, UR5, UR4, 0x18 ;  /* 0x0000000405047291 */ /* 0x002fd8000f8ec0ff */
[----:B------:R-:W-:-:S04]  /*0b70*/  @!P0 FMUL R4, R4, 16777216 ;  /* 0x4b80000004048820 */ /* 0x000fc80000400000 */
[----:B------:R-:W0:Y:S02]  /*0b80*/  MUFU.RSQ R2, R4 ;  /* 0x0000000400027308 */ /* 0x000e240000001400 */
[----:B0-----:R-:W-:-:S05]  /*0b90*/  @!P0 FMUL R2, R2, 4096 ;  /* 0x4580000002028820 */ /* 0x001fca0000400000 */
[----:B------:R0:W-:Y:S02]  /*0ba0*/  STS [UR4], R2 ;  /* 0x00000002ff007988 */ /* 0x0001e40008000804 */
.L_x_81:
[----:B------:R-:W-:Y:S05]  /*0bb0*/  BSYNC.RECONVERGENT B0 ;  /* 0x0000000000007941 */ /* 0x000fea0003800200 */
.L_x_80:
[----:B------:R-:W1:Y:S01]  /*0bc0*/  LDCU UR8, c[0x0][0x39c] ;  /* 0x00007380ff0877ac */ /* 0x000e620008000800 */
[----:B------:R-:W-:Y:S01]  /*0bd0*/  BAR.SYNC.DEFER_BLOCKING 0x0 ;  /* 0x0000000000007b1d */ /* 0x000fe20000010000 */
[----:B-1----:R-:W-:-:S13]  /*0be0*/  ISETP.GE.U32.AND P0, PT, R3, UR8, PT ;  /* 0x0000000803007c0c */ /* 0x002fda000bf06070 */
[----:B------:R-:W-:Y:S05]  /*0bf0*/  @P0 EXIT ;  /* 0x000000000000094d */ /* 0x000fea0003800000 */
[----:B------:R-:W1:Y:S01]  /*0c00*/  S2UR UR5, SR_CgaCtaId ;  /* 0x00000000000579c3 */ /* 0x000e620000008800 */
[----:B------:R-:W-:-:S07]  /*0c10*/  UMOV UR4, 0x400 ;  /* 0x0000040000047882 */ /* 0x000fce0000000000 */
[----:B------:R-:W2:Y:S08]  /*0c20*/  LDC.64 R6, c[0x0][0x390] ;  /* 0x0000e400ff067b82 */ /* 0x000eb00000000a00 */
[----:B------:R-:W3:Y:S08]  /*0c30*/  LDC.64 R8, c[0x0][0x380] ;  /* 0x0000e000ff087b82 */ /* 0x000ef00000000a00 */
[----:B------:R-:W4:Y:S01]  /*0c40*/  LDC.64 R4, c[0x0][0x388] ;  /* 0x0000e200ff047b82 */ /* 0x000f220000000a00 */
[----:B-1----:R-:W-:Y:S01]  /*0c50*/  ULEA UR4, UR5, UR4, 0x18 ;  /* 0x0000000405047291 */ /* 0x002fe2000f8ec0ff */
[----:B------:R-:W1:Y:S08]  /*0c60*/  LDCU UR5, c[0x0][0x3a4] ;  /* 0x00007480ff0577ac */ /* 0x000e700008000800 */
[----:B0-----:R-:W0:Y:S02]  /*0c70*/  LDS R2, [UR4] ;  /* 0x00000004ff027984 */ /* 0x001e240008000800 */
[----:B------:R-:W0:Y:S02]  /*0c80*/  LDCU UR4, c[0x0][0x360] ;  /* 0x00006c00ff0477ac */ /* 0x000e240008000800 */
.L_x_89:
[----:B0-----:R-:W-:Y:S02]  /*0c90*/  IMAD R15, R0, UR8, R3 ;  /* 0x00000008000f7c24 */ /* 0x001fe4000f8e0203 */
[----:B--2---:R-:W-:-:S04]  /*0ca0*/  IMAD.WIDE.U32 R12, R3, 0x4, R6 ;  /* 0x00000004030c7825 */ /* 0x004fc800078e0006 */
[C---:B----4-:R-:W-:Y:S02]  /*0cb0*/  IMAD.WIDE.U32 R10, R15.reuse, 0x4, R4 ;  /* 0x000000040f0a7825 */ /* 0x050fe400078e0004 */
[----:B------:R-:W1:Y:S04]  /*0cc0*/  LDG.E R12, desc[UR6][R12.64] ;  /* 0x000000060c0c7981 */ /* 0x000e68000c1e1900 */
[----:B------:R-:W2:Y:S01]  /*0cd0*/  LDG.E R11, desc[UR6][R10.64] ;  /* 0x000000060a0b7981 */ /* 0x000ea2000c1e1900 */
[----:B---3--:R-:W-:Y:S01]  /*0ce0*/  IMAD.WIDE.U32 R14, R15, 0x4, R8 ;  /* 0x000000040f0e7825 */ /* 0x008fe200078e0008 */
[----:B0-----:R-:W-:-:S04]  /*0cf0*/  IADD3 R3, PT, PT, R3, UR4, RZ ;  /* 0x0000000403037c10 */ /* 0x001fc8000fffe0ff */
[----:B------:R-:W-:Y:S01]  /*0d00*/  ISETP.GE.U32.AND P0, PT, R3, UR8, PT ;  /* 0x0000000803007c0c */ /* 0x000fe2000bf06070 */
[----:B-1----:R-:W-:Y:S01]  /*0d10*/  FADD R17, R12, UR5 ;  /* 0x000000050c117e21 */ /* 0x002fe20008000000 */
[----:B--2---:R-:W-:-:S04]  /*0d20*/  FMUL R16, R2, R11 ;  /* 0x0000000b02107220 */ /* 0x004fc80000400000 */
[----:B------:R-:W-:-:S05]  /*0d30*/  FMUL R17, R16, R17 ;  /* 0x0000001110117220 */ /* 0x000fca0000400000 */
[----:B------:R0:W-:Y:S02]  /*0d40*/  STG.E desc[UR6][R14.64], R17 ;  /* 0x000000110e007986 */ /* 0x0001e4000c101906 */
[----:B------:R-:W-:Y:S05]  /*0d50*/  @!P0 BRA `(.L_x_89) ;  /* 0xfffffffc00cc8947 */ /* 0x000fea000383ffff */
[----:B------:R-:W-:Y:S05]  /*0d60*/  EXIT ;  /* 0x000000000000794d */ /* 0x000fea0003800000 */
        .weak           $__internal_3_$__cuda_sm3x_div_rn_noftz_f32_slowpath
        .type           $__internal_3_$__cuda_sm3x_div_rn_noftz_f32_slowpath,@function
        .size           $__internal_3_$__cuda_sm3x_div_rn_noftz_f32_slowpath,(.L_x_105 - $__internal_3_$__cuda_sm3x_div_rn_noftz_f32_slowpath)
$__internal_3_$__cuda_sm3x_div_rn_noftz_f32_slowpath:
[----:B------:R-:W-:Y:S02]  /*0d70*/  SHF.R.U32.HI R6, RZ, 0x17, R2 ;  /* 0x00000017ff067819 */ /* 0x000fe40000011602 */
[----:B------:R-:W-:Y:S02]  /*0d80*/  SHF.R.U32.HI R5, RZ, 0x17, R8 ;  /* 0x00000017ff057819 */ /* 0x000fe40000011608 */
[----:B------:R-:W-:Y:S02]  /*0d90*/  LOP3.LUT R6, R6, 0xff, RZ, 0xc0, !PT ;  /* 0x000000ff06067812 */ /* 0x000fe400078ec0ff */
[----:B------:R-:W-:Y:S02]  /*0da0*/  LOP3.LUT R12, R5, 0xff, RZ, 0xc0, !PT ;  /* 0x000000ff050c7812 */ /* 0x000fe400078ec0ff */
[----:B------:R-:W-:Y:S02]  /*0db0*/  IADD3 R9, PT, PT, R6, -0x1, RZ ;  /* 0xffffffff06097810 */ /* 0x000fe40007ffe0ff */
[----:B------:R-:W-:Y:S01]  /*0dc0*/  MOV R5, R2 ;  /* 0x0000000200057202 */ /* 0x000fe20000000f00 */
[----:B------:R-:W-:Y:S01]  /*0dd0*/  VIADD R10, R12, 0xffffffff ;  /* 0xffffffff0c0a7836 */ /* 0x000fe20000000000 */
[----:B------:R-:W-:-:S04]  /*0de0*/  ISETP.GT.U32.AND P0, PT, R9, 0xfd, PT ;  /* 0x000000fd0900780c */ /* 0x000fc80003f04070 */
[----:B------:R-:W-:-:S13]  /*0df0*/  ISETP.GT.U32.OR P0, PT, R10, 0xfd, P0 ;  /* 0x000000fd0a00780c */ /* 0x000fda0000704470 */
[----:B------:R-:W-:Y:S01]  /*0e00*/  @!P0 MOV R7, RZ ;  /* 0x000000ff00078202 */ /* 0x000fe20000000f00 */
[----:B------:R-:W-:Y:S06]  /*0e10*/  @!P0 BRA `(.L_x_90) ;  /* 0x00000000005c8947 */ /* 0x000fec0003800000 */
[----:B------:R-:W-:Y:S02]  /*0e20*/  FSETP.GTU.FTZ.AND P0, PT, |R8|, +INF , PT ;  /* 0x7f8000000800780b */ /* 0x000fe40003f1c200 */
[----:B------:R-:W-:-:S04]  /*0e30*/  FSETP.GTU.FTZ.AND P1, PT, |R2|, +INF , PT ;  /* 0x7f8000000200780b */ /* 0x000fc80003f3c200 */
[----:B------:R-:W-:-:S13]  /*0e40*/  PLOP3.LUT P0, PT, P0, P1, PT, 0xf8, 0x8f ;  /* 0x00000000008f781c */ /* 0x000fda0000703f70 */
[----:B------:R-:W-:Y:S05]  /*0e50*/  @P0 BRA `(.L_x_91) ;  /* 0x0000000400440947 */ /* 0x000fea0003800000 */
[----:B------:R-:W-:-:S13]  /*0e60*/  LOP3.LUT P0, RZ, R5, 0x7fffffff, R8, 0xc8, !PT ;  /* 0x7fffffff05ff7812 */ /* 0x000fda000780c808 */
[----:B------:R-:W-:Y:S05]  /*0e70*/  @!P0 BRA `(.L_x_92) ;  /* 0x0000000400348947 */ /* 0x000fea0003800000 */
[----:B------:R-:W-:Y:S02]  /*0e80*/  FSETP.NEU.FTZ.AND P2, PT, |R8|, +INF , PT ;  /* 0x7f8000000800780b */ /* 0x000fe40003f5d200 */
        /* <DEDUP_REMOVED lines=11> */
[----:B------:R-:W-:Y:S01]  /*0f40*/  @P0 MOV R7, RZ ;  /* 0x000000ff00070202 */ /* 0x000fe20000000f00 */
[----:B------:R-:W-:Y:S02]  /*0f50*/  @!P0 IMAD.MOV.U32 R7, RZ, RZ, -0x40 ;  /* 0xffffffc0ff078424 */ /* 0x000fe400078e00ff */
[----:B------:R-:W-:Y:S01]  /*0f60*/  @!P0 FFMA R8, R8, 1.84467440737095516160e+19, RZ ;  /* 0x5f80000008088823 */ /* 0x000fe200000000ff */
[----:B------:R-:W-:Y:S02]  /*0f70*/  @!P1 FFMA R5, R2, 1.84467440737095516160e+19, RZ ;  /* 0x5f80000002059823 */ /* 0x000fe400000000ff */
[----:B------:R-:W-:-:S07]  /*0f80*/  @!P1 IADD3 R7, PT, PT, R7, 0x40, RZ ;  /* 0x0000004007079810 */ /* 0x000fce0007ffe0ff */
.L_x_90:
[----:B------:R-:W-:-:S04]  /*0f90*/  LEA R2, R6, 0xc0800000, 0x17 ;  /* 0xc080000006027811 */ /* 0x000fc800078eb8ff */
[----:B------:R-:W-:Y:S02]  /*0fa0*/  IADD3 R9, PT, PT, -R2, R5, RZ ;  /* 0x0000000502097210 */ /* 0x000fe40007ffe1ff */
[----:B------:R-:W-:Y:S02]  /*0fb0*/  IADD3 R5, PT, PT, R12, -0x7f, RZ ;  /* 0xffffff810c057810 */ /* 0x000fe40007ffe0ff */
[----:B------:R-:W0:Y:S01]  /*0fc0*/  MUFU.RCP R10, R9 ;  /* 0x00000009000a7308 */ /* 0x000e220000001000 */
[----:B------:R-:W-:Y:S01]  /*0fd0*/  FADD.FTZ R11, -R9, -RZ ;  /* 0x800000ff090b7221 */ /* 0x000fe20000010100 */
[C---:B------:R-:W-:Y:S01]  /*0fe0*/  IADD3 R6, PT, PT, R5.reuse, 0x7f, -R6 ;  /* 0x0000007f05067810 */ /* 0x040fe20007ffe806 */
[----:B------:R-:W-:-:S04]  /*0ff0*/  IMAD R2, R5, -0x800000, R8 ;  /* 0xff80000005027824 */ /* 0x000fc800078e0208 */
[----:B------:R-:W-:Y:S02]  /*1000*/  IMAD.IADD R6, R6, 0x1, R7 ;  /* 0x0000000106067824 */ /* 0x000fe400078e0207 */
        /* <DEDUP_REMOVED lines=8> */
[----:B------:R-:W-:-:S04]  /*1090*/  LOP3.LUT R5, R5, 0xff, RZ, 0xc0, !PT ;  /* 0x000000ff05057812 */ /* 0x000fc800078ec0ff */
[----:B------:R-:W-:-:S04]  /*10a0*/  IADD3 R9, PT, PT, R5, R6, RZ ;  /* 0x0000000605097210 */ /* 0x000fc80007ffe0ff */
[----:B------:R-:W-:-:S04]  /*10b0*/  IADD3 R5, PT, PT, R9, -0x1, RZ ;  /* 0xffffffff09057810 */ /* 0x000fc80007ffe0ff */
        /* <DEDUP_REMOVED lines=10> */
[-CC-:B------:R-:W-:Y:S01]  /*1160*/  FFMA.RM R6, R15, R11.reuse, R8.reuse ;  /* 0x0000000b0f067223 */ /* 0x180fe20000004008 */
        /* <DEDUP_REMOVED lines=20> */
.L_x_96:
[----:B------:R-:W-:-:S04]  /*12b0*/  LOP3.LUT R2, R2, 0x80000000, RZ, 0xc0, !PT ;  /* 0x8000000002027812 */ /* 0x000fc800078ec0ff */
[----:B------:R-:W-:Y:S01]  /*12c0*/  LOP3.LUT R2, R2, 0x7f800000, RZ, 0xfc, !PT ;  /* 0x7f80000002027812 */ /* 0x000fe200078efcff */
[----:B------:R-:W-:Y:S06]  /*12d0*/  BRA `(.L_x_97) ;  /* 0x0000000000287947 */ /* 0x000fec0003800000 */
.L_x_95:
[----:B------:R-:W-:Y:S01]  /*12e0*/  LEA R2, R6, R2, 0x17 ;  /* 0x0000000206027211 */ /* 0x000fe200078eb8ff */
[----:B------:R-:W-:Y:S06]  /*12f0*/  BRA `(.L_x_97) ;  /* 0x0000000000207947 */ /* 0x000fec0003800000 */
.L_x_94:
[----:B------:R-:W-:-:S04]  /*1300*/  LOP3.LUT R2, R5, 0x80000000, R8, 0x48, !PT ;  /* 0x8000000005027812 */ /* 0x000fc800078e4808 */
[----:B------:R-:W-:Y:S01]  /*1310*/  LOP3.LUT R2, R2, 0x7f800000, RZ, 0xfc, !PT ;  /* 0x7f80000002027812 */ /* 0x000fe200078efcff */
[----:B------:R-:W-:Y:S06]  /*1320*/  BRA `(.L_x_97) ;  /* 0x0000000000147947 */ /* 0x000fec0003800000 */
.L_x_93:
[----:B------:R-:W-:Y:S01]  /*1330*/  LOP3.LUT R2, R5, 0x80000000, R8, 0x48, !PT ;  /* 0x8000000005027812 */ /* 0x000fe200078e4808 */
[----:B------:R-:W-:Y:S06]  /*1340*/  BRA `(.L_x_97) ;  /* 0x00000000000c7947 */ /* 0x000fec0003800000 */
.L_x_92:
[----:B------:R-:W0:Y:S01]  /*1350*/  MUFU.RSQ R2, -QNAN ;  /* 0xffc0000000027908 */ /* 0x000e220000001400 */
[----:B------:R-:W-:Y:S05]  /*1360*/  BRA `(.L_x_97) ;  /* 0x0000000000047947 */ /* 0x000fea0003800000 */
.L_x_91:
[----:B------:R-:W-:-:S07]  /*1370*/  FADD.FTZ R2, R8, R2 ;  /* 0x0000000208027221 */ /* 0x000fce0000010000 */
.L_x_97:
[----:B------:R-:W-:-:S04]  /*1380*/  HFMA2 R5, -RZ, RZ, 0, 0 ;  /* 0x00000000ff057431 */ /* 0x000fc800000001ff */
[----:B0-----:R-:W-:Y:S05]  /*1390*/  RET.REL.NODEC R4 `(talu_rmsnorm_f32_v1) ;  /* 0xffffffec04187950 */ /* 0x001fea0003c3ffff */
.L_x_98:
        /* <DEDUP_REMOVED lines=14> */
.L_x_105:


//--------------------- .text.talu_copy_f32_v1    --------------------------
	.section	.text.talu_copy_f32_v1,"ax",@progbits
	.align	128
        .global         talu_copy_f32_v1
        .type           talu_copy_f32_v1,@function
        .size           talu_copy_f32_v1,(.L_x_113 - talu_copy_f32_v1)
        .other          talu_copy_f32_v1,@"STO_CUDA_ENTRY STV_DEFAULT"
talu_copy_f32_v1:
.text.talu_copy_f32_v1:
        /* <DEDUP_REMOVED lines=9> */
[----:B------:R-:W1:Y:S07]  /*0090*/  LDCU.64 UR4, c[0x0][0x358] ;  /* 0x00006b00ff0477ac */ /* 0x000e6e0008000a00 */
[----:B------:R-:W2:Y:S01]  /*00a0*/  LDC.64 R4, c[0x0][0x380] ;  /* 0x0000e000ff047b82 */ /* 0x000ea20000000a00 */
[----:B0-----:R-:W-:-:S06]  /*00b0*/  IMAD.WIDE.U32 R2, R7, 0x4, R2 ;  /* 0x0000000407027825 */ /* 0x001fcc00078e0002 */
[----:B-1----:R-:W3:Y:S01]  /*00c0*/  LDG.E R3, desc[UR4][R2.64] ;  /* 0x0000000402037981 */ /* 0x002ee2000c1e1900 */
[----:B--2---:R-:W-:-:S05]  /*00d0*/  IMAD.WIDE.U32 R4, R7, 0x4, R4 ;  /* 0x0000000407047825 */ /* 0x004fca00078e0004 */
[----:B---3--:R-:W-:Y:S01]  /*00e0*/  STG.E desc[UR4][R4.64], R3 ;  /* 0x0000000304007986 */ /* 0x008fe2000c101904 */
[----:B------:R-:W-:Y:S05]  /*00f0*/  EXIT ;  /* 0x000000000000794d */ /* 0x000fea0003800000 */
.L_x_99:
        /* <DEDUP_REMOVED lines=16> */
.L_x_113:


//--------------------- .text.talu_mul_f32_v1     --------------------------
	.section	.text.talu_mul_f32_v1,"ax",@progbits
	.align	128
        .global         talu_mul_f32_v1
        .type           talu_mul_f32_v1,@function
        .size           talu_mul_f32_v1,(.L_x_114 - talu_mul_f32_v1)
        .other          talu_mul_f32_v1,@"STO_CUDA_ENTRY STV_DEFAULT"
talu_mul_f32_v1:
.text.talu_mul_f32_v1:
        /* <DEDUP_REMOVED lines=10> */
[----:B------:R-:W2:Y:S08]  /*00a0*/  LDC.64 R4, c[0x0][0x390] ;  /* 0x0000e400ff047b82 */ /* 0x000eb00000000a00 */
[----:B------:R-:W3:Y:S01]  /*00b0*/  LDC.64 R6, c[0x0][0x380] ;  /* 0x0000e000ff067b82 */ /* 0x000ee20000000a00 */
[----:B0-----:R-:W-:-:S06]  /*00c0*/  IMAD.WIDE.U32 R2, R9, 0x4, R2 ;  /* 0x0000000409027825 */ /* 0x001fcc00078e0002 */
[----:B-1----:R-:W4:Y:S01]  /*00d0*/  LDG.E R2, desc[UR4][R2.64] ;  /* 0x0000000402027981 */ /* 0x002f22000c1e1900 */
[----:B--2---:R-:W-:-:S06]  /*00e0*/  IMAD.WIDE.U32 R4, R9, 0x4, R4 ;  /* 0x0000000409047825 */ /* 0x004fcc00078e0004 */
[----:B------:R-:W4:Y:S01]  /*00f0*/  LDG.E R5, desc[UR4][R4.64] ;  /* 0x0000000404057981 */ /* 0x000f22000c1e1900 */
[----:B---3--:R-:W-:-:S04]  /*0100*/  IMAD.WIDE.U32 R6, R9, 0x4, R6 ;  /* 0x0000000409067825 */ /* 0x008fc800078e0006 */
[----:B----4-:R-:W-:-:S05]  /*0110*/  FMUL R9, R2, R5 ;  /* 0x0000000502097220 */ /* 0x010fca0000400000 */
[----:B------:R-:W-:Y:S01]  /*0120*/  STG.E desc[UR4][R6.64], R9 ;  /* 0x0000000906007986 */ /* 0x000fe2000c101904 */
[----:B------:R-:W-:Y:S05]  /*0130*/  EXIT ;  /* 0x000000000000794d */ /* 0x000fea0003800000 */
.L_x_100:
        /* <DEDUP_REMOVED lines=12> */
.L_x_114:


//--------------------- .text.talu_vector_add_f32_v1 --------------------------
	.section	.text.talu_vector_add_f32_v1,"ax",@progbits
	.align	128
        .global         talu_vector_add_f32_v1
        .type           talu_vector_add_f32_v1,@function
        .size           talu_vector_add_f32_v1,(.L_x_115 - talu_vector_add_f32_v1)
        .other          talu_vector_add_f32_v1,@"STO_CUDA_ENTRY STV_DEFAULT"
talu_vector_add_f32_v1:
.text.talu_vector_add_f32_v1:
        /* <DEDUP_REMOVED lines=17> */
[----:B----4-:R-:W-:-:S05]  /*0110*/  FADD R9, R2, R5 ;  /* 0x0000000502097221 */ /* 0x010fca0000000000 */
[----:B------:R-:W-:Y:S01]  /*0120*/  STG.E desc[UR4][R6.64], R9 ;  /* 0x0000000906007986 */ /* 0x000fe2000c101904 */
[----:B------:R-:W-:Y:S05]  /*0130*/  EXIT ;  /* 0x000000000000794d */ /* 0x000fea0003800000 */
.L_x_101:
        /* <DEDUP_REMOVED lines=12> */
.L_x_115:


//--------------------- .nv.global.init           --------------------------
	.section	.nv.global.init,"aw",@progbits
	.align	4
.nv.global.init:
	.type		__cudart_i2opi_f,@object
	.size		__cudart_i2opi_f,(.L_0 - __cudart_i2opi_f)
__cudart_i2opi_f:
        /*0000*/ 	.byte	0x41, 0x90, 0x43, 0x3c, 0x99, 0x95, 0x62, 0xdb, 0xc0, 0xdd, 0x34, 0xf5, 0xd1, 0x57, 0x27, 0xfc
        /*0010*/ 	.byte	0x29, 0x15, 0x44, 0x4e, 0x6e, 0x83, 0xf9, 0xa2
.L_0:


//--------------------- .nv.shared.talu_argmax_f32_v1 --------------------------
	.section	.nv.shared.talu_argmax_f32_v1,"aw",@nobits
	.sectionflags	@""
	.align	4
.nv.shared.talu_argmax_f32_v1:
	.zero		3072


//--------------------- .nv.shared.reserved.0     --------------------------
	.section	.nv.shared.reserved.0,"aw",@nobits
	.weak		__nv_reservedSMEM_offset_0_alias
	.size		__nv_reservedSMEM_offset_0_alias, 0, 64
	.other		__nv_reservedSMEM_offset_0_alias,@"STO_CUDA_RESERVED_SHARED STV_DEFAULT"
__nv_reservedSMEM_offset_0_alias:
	.zero		0
	.zero		64


//--------------------- .nv.shared.talu_rmsnorm_f32_v1 --------------------------
	.section	.nv.shared.talu_rmsnorm_f32_v1,"aw",@nobits
	.sectionflags	@""
	.align	4
.nv.shared.talu_rmsnorm_f32_v1:
	.zero		1028


//--------------------- .nv.constant0.talu_argmax_f32_v1 --------------------------
	.section	.nv.constant0.talu_argmax_f32_v1,"a",@progbits
	.sectionflags	@""
	.align	4
.nv.constant0.talu_argmax_f32_v1:
	.zero		920


//--------------------- .nv.constant0.talu_silu_f32_v1 --------------------------
	.section	.nv.constant0.talu_silu_f32_v1,"a",@progbits
	.sectionflags	@""
	.align	4
.nv.constant0.talu_silu_f32_v1:
	.zero		916


//--------------------- .nv.constant0.talu_attn_weighted_sum_f32_v1 --------------------------
	.section	.nv.constant0.talu_attn_weighted_sum_f32_v1,"a",@progbits
	.sectionflags	@""
	.align	4
.nv.constant0.talu_attn_weighted_sum_f32_v1:
	.zero		936


//--------------------- .nv.constant0.talu_softmax_f32_v1 --------------------------
	.section	.nv.constant0.talu_softmax_f32_v1,"a",@progbits
	.sectionflags	@""
	.align	4
.nv.constant0.talu_softmax_f32_v1:
	.zero		916


//--------------------- .nv.constant0.talu_attn_scores_f32_v1 --------------------------
	.section	.nv.constant0.talu_attn_scores_f32_v1,"a",@progbits
	.sectionflags	@""
	.align	4
.nv.constant0.talu_attn_scores_f32_v1:
	.zero		940


//--------------------- .nv.constant0.talu_rope_f32_v1 --------------------------
	.section	.nv.constant0.talu_rope_f32_v1,"a",@progbits
	.sectionflags	@""
	.align	4
.nv.constant0.talu_rope_f32_v1:
	.zero		924


//--------------------- .nv.constant0.talu_rmsnorm_f32_v1 --------------------------
	.section	.nv.constant0.talu_rmsnorm_f32_v1,"a",@progbits
	.sectionflags	@""
	.align	4
.nv.constant0.talu_rmsnorm_f32_v1:
	.zero		936


//--------------------- .nv.constant0.talu_copy_f32_v1 --------------------------
	.section	.nv.constant0.talu_copy_f32_v1,"a",@progbits
	.sectionflags	@""
	.align	4
.nv.constant0.talu_copy_f32_v1:
	.zero		916


//--------------------- .nv.constant0.talu_mul_f32_v1 --------------------------
	.section	.nv.constant0.talu_mul_f32_v1,"a",@progbits
	.sectionflags	@""
	.align	4
.nv.constant0.talu_mul_f32_v1:
	.zero		924


//--------------------- .nv.constant0.talu_vector_add_f32_v1 --------------------------
	.section	.nv.constant0.talu_vector_add_f32_v1,"a",@progbits
	.sectionflags	@""
	.align	4
.nv.constant0.talu_vector_add_f32_v1:
	.zero		924


//--------------------- SYMBOLS --------------------------

	.type		.nv.reservedSmem.offset0,@object
	.size		.nv.reservedSmem.offset0,0x4
	.type		.nv.reservedSmem.cap,@object
	.size		.nv.reservedSmem.cap,0x4
